def gluon_wgmma(
    a_ptr,
    b_ptr,
    c_ptr,
    M,
    N,
    K,
    stride_am,
    stride_bk,
    stride_cm,
    BLOCK_M: gl.constexpr,
    BLOCK_N: gl.constexpr,
    BLOCK_K: gl.constexpr,
    DTYPE: gl.constexpr,
    A_LAYOUT: gl.constexpr,
    B_LAYOUT: gl.constexpr,
    C_LAYOUT: gl.constexpr,
    B_SHAPE: gl.constexpr,
    TRANS_B: gl.constexpr,
    NUM_BUFFERS: gl.constexpr,
    NUM_WARPS: gl.constexpr,
):
    a_desc = tma.make_tensor_descriptor(
        a_ptr, [M, K], [stride_am, 1], [BLOCK_M, BLOCK_K], A_LAYOUT
    )
    b_desc = tma.make_tensor_descriptor(
        b_ptr,
        [N, K] if TRANS_B else [K, N],
        [stride_bk, 1],
        B_SHAPE,
        B_LAYOUT,
    )
    c_desc = tma.make_tensor_descriptor(
        c_ptr, [M, N], [stride_cm, 1], [BLOCK_M, BLOCK_N], C_LAYOUT
    )

    a_bufs = gl.allocate_shared_memory(
        DTYPE, [NUM_BUFFERS, BLOCK_M, BLOCK_K], A_LAYOUT
    )
    b_bufs = gl.allocate_shared_memory(DTYPE, [NUM_BUFFERS] + B_SHAPE, B_LAYOUT)

    pid_m = gl.program_id(0)
    pid_n = gl.program_id(1)
    off_m = pid_m * BLOCK_M
    off_n = pid_n * BLOCK_N

    mma_layout: gl.constexpr = pick_wgmma_layout(DTYPE, BLOCK_M, BLOCK_N, NUM_WARPS)
    acc = warpgroup_mma_init(
        gl.zeros((BLOCK_M, BLOCK_N), dtype=gl.float32, layout=mma_layout)
    )

    bars = gl.allocate_shared_memory(
        gl.int64, [NUM_BUFFERS, 1], mbarrier.MBarrierLayout()
    )
    for i in gl.static_range(NUM_BUFFERS):
        mbarrier.init(bars.index(i), count=1)
    idx = 0
    phase = 0

    for k in range(0, K, BLOCK_K):
        a = a_bufs.index(idx)
        b = b_bufs.index(idx)
        bar = bars.index(idx)
        mbarrier.expect(bar, a_desc.block_type.nbytes + b_desc.block_type.nbytes)
        tma.async_copy_global_to_shared(a_desc, [off_m, k], bar, a)
        tma.async_copy_global_to_shared(
            b_desc, [off_n, k] if TRANS_B else [k, off_n], bar, b
        )
        mbarrier.wait(bar, phase=phase)

        if TRANS_B:
            b = b.permute((1, 0))
        acc = warpgroup_mma_wait(num_outstanding=0, deps=(acc,))
        acc = warpgroup_mma(a, b, acc, is_async=True)

        idx += 1
        if idx == NUM_BUFFERS:
            idx = 0
            phase ^= 1

    acc = warpgroup_mma_wait(num_outstanding=0, deps=(acc,))
    for i in gl.static_range(NUM_BUFFERS):
        mbarrier.invalidate(bars.index(i))

    c_smem = gl.allocate_shared_memory(DTYPE, [BLOCK_M, BLOCK_N], C_LAYOUT)
    c_smem.store(acc.to(DTYPE))
    fence_async_shared()
    tma.async_copy_shared_to_global(c_desc, [off_m, off_n], c_smem)
    tma.store_wait(pendings=0)

# config = {"BLOCK_K": 64, "BLOCK_M": 256, "BLOCK_N": 256, "arch": "sm_90", "dtype": "bf16", "num_buffers": 1, "num_warps": 4, "trans_b": 0}
# arch = sm_90


// ===== COMPILED SASS (sm_90a) =====

	.target	sm_90a

	.elftype	@"ET_EXEC"


//--------------------- .note.nv.tkinfo           --------------------------
	.section	.note.nv.tkinfo,"",@"SHT_NOTE"
	.sectionflags	@"SHF_NOTE_NV_TKINFO"
	.tkinfo
        /*0018*/ 	.word	0x00000002
        /*0030*/ 	.string	""
        /*0030*/ 	.string	"ptxas"
        /*0030*/ 	.string	"Cuda compilation tools, release 13.0, V13.0.88"
        /*0030*/ 	.string	"Build cuda_13.0.r13.0/compiler.36424714_0"
        /*0030*/ 	.string	"-v  -suppress-debug-info  -lineinfo  -arch sm_90a "



//--------------------- .note.nv.cuinfo           --------------------------
	.section	.note.nv.cuinfo,"",@"SHT_NOTE"
	.sectionflags	@"SHF_NOTE_NV_CUINFO"
        /*0018*/ 	.short	0x0002
        /*001a*/ 	.short	0x005a
        /*001c*/ 	.short	0x0082
	.zero		2


//--------------------- .nv.info                  --------------------------
	.section	.nv.info,"",@"SHT_CUDA_INFO"
	.align	4


	//----- nvinfo : EIATTR_REGCOUNT
	.align		4
        /*0000*/ 	.byte	0x04, 0x2f
        /*0002*/ 	.short	(.L_1 - .L_0)
	.align		4
.L_0:
        /*0004*/ 	.word	index@(gluon_wgmma)
        /*0008*/ 	.word	0x000000ff


	//----- nvinfo : EIATTR_FRAME_SIZE
	.align		4
.L_1:
        /*000c*/ 	.byte	0x04, 0x11
        /*000e*/ 	.short	(.L_3 - .L_2)
	.align		4
.L_2:
        /*0010*/ 	.word	index@(gluon_wgmma)
        /*0014*/ 	.word	0x000008e8


	//----- nvinfo : EIATTR_MIN_STACK_SIZE
	.align		4
.L_3:
        /*0018*/ 	.byte	0x04, 0x12
        /*001a*/ 	.short	(.L_5 - .L_4)
	.align		4
.L_4:
        /*001c*/ 	.word	index@(gluon_wgmma)
        /*0020*/ 	.word	0x000008e8
.L_5:


//--------------------- .nv.compat                --------------------------
	.section	.nv.compat,"",@"SHT_CUDA_COMPAT_INFO"
	.align	4
        /*0000*/ 	.byte	0x02, 0x09, 0x01, 0x00, 0x02, 0x02, 0x04, 0x00, 0x02, 0x05, 0x05, 0x00, 0x03, 0x07, 0x01, 0x01
        /*0010*/ 	.byte	0x02, 0x03, 0x03, 0x00, 0x02, 0x06, 0x01, 0x00, 0x04, 0x0b, 0x08, 0x00, 0x00, 0x00, 0x00, 0x00
        /*0020*/ 	.byte	0x00, 0x00, 0x00, 0x00


//--------------------- .nv.info.gluon_wgmma      --------------------------
	.section	.nv.info.gluon_wgmma,"",@"SHT_CUDA_INFO"
	.sectionflags	@""
	.align	4


	//----- nvinfo : EIATTR_CUDA_API_VERSION
	.align		4
        /*0000*/ 	.byte	0x04, 0x37
        /*0002*/ 	.short	(.L_7 - .L_6)
.L_6:
        /*0004*/ 	.word	0x00000082


	//----- nvinfo : EIATTR_KPARAM_INFO
	.align		4
.L_7:
        /*0008*/ 	.byte	0x04, 0x17
        /*000a*/ 	.short	(.L_9 - .L_8)
.L_8:
        /*000c*/ 	.word	0x00000000
        /*0010*/ 	.short	0x000a
        /*0012*/ 	.short	0x0048
        /*0014*/ 	.byte	0x00, 0xf4, 0x21, 0x00


	//----- nvinfo : EIATTR_KPARAM_INFO
	.align		4
.L_9:
        /*0018*/ 	.byte	0x04, 0x17
        /*001a*/ 	.short	(.L_11 - .L_10)
.L_10:
        /*001c*/ 	.word	0x00000000
        /*0020*/ 	.short	0x0009
        /*0022*/ 	.short	0x0040
        /*0024*/ 	.byte	0x00, 0xf4, 0x21, 0x00


	//----- nvinfo : EIATTR_KPARAM_INFO
	.align		4
.L_11:
        /*0028*/ 	.byte	0x04, 0x17
        /*002a*/ 	.short	(.L_13 - .L_12)
.L_12:
        /*002c*/ 	.word	0x00000000
        /*0030*/ 	.short	0x0008
        /*0032*/ 	.short	0x0038
        /*0034*/ 	.byte	0x00, 0xf0, 0x21, 0x00


	//----- nvinfo : EIATTR_KPARAM_INFO
	.align		4
.L_13:
        /*0038*/ 	.byte	0x04, 0x17
        /*003a*/ 	.short	(.L_15 - .L_14)
.L_14:
        /*003c*/ 	.word	0x00000000
        /*0040*/ 	.short	0x0007
        /*0042*/ 	.short	0x0030
        /*0044*/ 	.byte	0x00, 0xf0, 0x21, 0x00


	//----- nvinfo : EIATTR_KPARAM_INFO
	.align		4
.L_15:
        /*0048*/ 	.byte	0x04, 0x17
        /*004a*/ 	.short	(.L_17 - .L_16)
.L_16:
        /*004c*/ 	.word	0x00000000
        /*0050*/ 	.short	0x0006
        /*0052*/ 	.short	0x0028
        /*0054*/ 	.byte	0x00, 0xf0, 0x21, 0x00


	//----- nvinfo : EIATTR_KPARAM_INFO
	.align		4
.L_17:
        /*0058*/ 	.byte	0x04, 0x17
        /*005a*/ 	.short	(.L_19 - .L_18)
.L_18:
        /*005c*/ 	.word	0x00000000
        /*0060*/ 	.short	0x0005
        /*0062*/ 	.short	0x0020
        /*0064*/ 	.byte	0x00, 0xf0, 0x11, 0x00


	//----- nvinfo : EIATTR_KPARAM_INFO
	.align		4
.L_19:
        /*0068*/ 	.byte	0x04, 0x17
        /*006a*/ 	.short	(.L_21 - .L_20)
.L_20:
        /*006c*/ 	.word	0x00000000
        /*0070*/ 	.short	0x0004
        /*0072*/ 	.short	0x001c
        /*0074*/ 	.byte	0x00, 0xf0, 0x11, 0x00


	//----- nvinfo : EIATTR_KPARAM_INFO
	.align		4
.L_21:
        /*0078*/ 	.byte	0x04, 0x17
        /*007a*/ 	.short	(.L_23 - .L_22)
.L_22:
        /*007c*/ 	.word	0x00000000
        /*0080*/ 	.short	0x0003
        /*0082*/ 	.short	0x0018
        /*0084*/ 	.byte	0x00, 0xf0, 0x11, 0x00


	//----- nvinfo : EIATTR_KPARAM_INFO
	.align		4
.L_23:
        /*0088*/ 	.byte	0x04, 0x17
        /*008a*/ 	.short	(.L_25 - .L_24)
.L_24:
        /*008c*/ 	.word	0x00000000
        /*0090*/ 	.short	0x0002
        /*0092*/ 	.short	0x0010
        /*0094*/ 	.byte	0x00, 0xf4, 0x21, 0x00


	//----- nvinfo : EIATTR_KPARAM_INFO
	.align		4
.L_25:
        /*0098*/ 	.byte	0x04, 0x17
        /*009a*/ 	.short	(.L_27 - .L_26)
.L_26:
        /*009c*/ 	.word	0x00000000
        /*00a0*/ 	.short	0x0001
        /*00a2*/ 	.short	0x0008
        /*00a4*/ 	.byte	0x00, 0xf4, 0x21, 0x00


	//----- nvinfo : EIATTR_KPARAM_INFO
	.align		4
.L_27:
        /*00a8*/ 	.byte	0x04, 0x17
        /*00aa*/ 	.short	(.L_29 - .L_28)
.L_28:
        /*00ac*/ 	.word	0x00000000
        /*00b0*/ 	.short	0x0000
        /*00b2*/ 	.short	0x0000
        /*00b4*/ 	.byte	0x00, 0xf4, 0x21, 0x00


	//----- nvinfo : EIATTR_SPARSE_MMA_MASK
	.align		4
.L_29:
        /*00b8*/ 	.byte	0x03, 0x50
        /*00ba*/ 	.short	0x0000


	//----- nvinfo : EIATTR_MAXREG_COUNT
	.align		4
        /*00bc*/ 	.byte	0x03, 0x1b
        /*00be*/ 	.short	0x00ff


	//----- nvinfo : EIATTR_NUM_BARRIERS
	.align		4
        /*00c0*/ 	.byte	0x02, 0x4c
        /*00c2*/ 	.byte	0x01
	.zero		1


	//----- nvinfo : EIATTR_ANNOTATIONS
	.align		4
        /*00c4*/ 	.byte	0x04, 0x55
        /*00c6*/ 	.short	(.L_31 - .L_30)


	//   ....[0]....
.L_30:
        /*00c8*/ 	.word	0x00000001
        /*00cc*/ 	.byte	0xe0, 0x0b, 0x00, 0x00, 0x01, 0x00, 0x00, 0x00, 0xf0, 0x11, 0x00, 0x00, 0x01, 0x00, 0x00, 0x00
        /* <DEDUP_REMOVED lines=981> */
        /*3e2c*/ 	.byte	0x60, 0xb7, 0x00, 0x00, 0x01, 0x00, 0x00, 0x00, 0x10, 0xba, 0x00, 0x00


	//----- nvinfo : EIATTR_MERCURY_ISA_VERSION
	.align		4
.L_31:
        /*3e38*/ 	.byte	0x03, 0x5f
        /*3e3a*/ 	.short	0x0101


	//----- nvinfo : EIATTR_INT_WARP_WIDE_INSTR_OFFSETS
	.align		4
        /*3e3c*/ 	.byte	0x04, 0x31
        /*3e3e*/ 	.short	(.L_33 - .L_32)


	//   ....[0]....
.L_32:
        /*3e40*/ 	.word	0x00001400


	//   ....[1]....
        /*3e44*/ 	.word	0x00001500


	//   ....[2]....
        /*3e48*/ 	.word	0x00004f60


	//   ....[3]....
        /*3e4c*/ 	.word	0x00004f70


	//----- nvinfo : EIATTR_COOP_GROUP_MASK_REGIDS
	.align		4
.L_33:
        /*3e50*/ 	.byte	0x04, 0x29
        /*3e52*/ 	.short	(.L_35 - .L_34)


	//   ....[0]....
.L_34:
        /*3e54*/ 	.word	0xffffffff


	//   ....[1]....
        /*3e58*/ 	.word	0xffffffff


	//   ....[2]....
        /*3e5c*/ 	.word	0xffffffff


	//----- nvinfo : EIATTR_COOP_GROUP_INSTR_OFFSETS
	.align		4
.L_35:
        /*3e60*/ 	.byte	0x04, 0x28
        /*3e62*/ 	.short	(.L_37 - .L_36)


	//   ....[0]....
.L_36:
        /*3e64*/ 	.word	0x00000150


	//   ....[1]....
        /*3e68*/ 	.word	0x00000750


	//   ....[2]....
        /*3e6c*/ 	.word	0x00000d70


	//----- nvinfo : EIATTR_MBARRIER_INSTR_OFFSETS
	.align		4
.L_37:
        /*3e70*/ 	.byte	0x04, 0x39
        /*3e72*/ 	.short	(.L_39 - .L_38)


	//   ....[0]....
.L_38:
        /*3e74*/ 	.word	0x00003060
        /*3e78*/ 	.word	0x000000ff
        /*3e7c*/ 	.word	0x00010000
        /*3e80*/ 	.short	0x0100
        /*3e82*/ 	.byte	0x30
	.zero		1


	//   ....[1]....
        /*3e84*/ 	.word	0x00005090
        /*3e88*/ 	.word	0x000000ff
        /*3e8c*/ 	.word	0x00010000
        /*3e90*/ 	.short	0x010a
        /*3e92*/ 	.byte	0x30
	.zero		1


	//   ....[2]....
        /*3e94*/ 	.word	0x00008640
        /*3e98*/ 	.word	0x000000ff
        /*3e9c*/ 	.word	0x00010000
        /*3ea0*/ 	.short	0x0108
        /*3ea2*/ 	.byte	0x30
	.zero		1


	//   ....[3]....
        /*3ea4*/ 	.word	0x0000bd00
        /*3ea8*/ 	.word	0x000000ff
        /*3eac*/ 	.word	0x00010000
        /*3eb0*/ 	.short	0x010a
        /*3eb2*/ 	.byte	0x30
	.zero		1


	//----- nvinfo : EIATTR_NUM_MBARRIERS
	.align		4
.L_39:
        /*3eb4*/ 	.byte	0x03, 0x38
        /*3eb6*/ 	.short	0x0001


	//----- nvinfo : EIATTR_EXIT_INSTR_OFFSETS
	.align		4
        /*3eb8*/ 	.byte	0x04, 0x1c
        /*3eba*/ 	.short	(.L_41 - .L_40)


	//   ....[0]....
.L_40:
        /*3ebc*/ 	.word	0x0000bcf0


	//----- nvinfo : EIATTR_REQNTID
	.align		4
.L_41:
        /*3ec0*/ 	.byte	0x04, 0x10
        /*3ec2*/ 	.short	(.L_43 - .L_42)
.L_42:
        /*3ec4*/ 	.word	0x00000080
        /*3ec8*/ 	.word	0x00000001
        /*3ecc*/ 	.word	0x00000001


	//----- nvinfo : EIATTR_CRS_STACK_SIZE
	.align		4
.L_43:
        /*3ed0*/ 	.byte	0x04, 0x1e
        /*3ed2*/ 	.short	(.L_45 - .L_44)
.L_44:
        /*3ed4*/ 	.word	0x00000000


	//----- nvinfo : EIATTR_CBANK_PARAM_SIZE
	.align		4
.L_45:
        /*3ed8*/ 	.byte	0x03, 0x19
        /*3eda*/ 	.short	0x0050


	//----- nvinfo : EIATTR_PARAM_CBANK
	.align		4
        /*3edc*/ 	.byte	0x04, 0x0a
        /*3ede*/ 	.short	(.L_47 - .L_46)
	.align		4
.L_46:
        /*3ee0*/ 	.word	index@(.nv.constant0.gluon_wgmma)
        /*3ee4*/ 	.short	0x0210
        /*3ee6*/ 	.short	0x0050


	//----- nvinfo : EIATTR_SW_WAR
	.align		4
.L_47:
        /*3ee8*/ 	.byte	0x04, 0x36
        /*3eea*/ 	.short	(.L_49 - .L_48)
.L_48:
        /*3eec*/ 	.word	0x00000008
.L_49:


//--------------------- .nv.callgraph             --------------------------
	.section	.nv.callgraph,"",@"SHT_CUDA_CALLGRAPH"
	.align	4
	.sectionentsize	8
	.align		4
        /*0000*/ 	.word	0x00000000
	.align		4
        /*0004*/ 	.word	0xffffffff
	.align		4
        /*0008*/ 	.word	0x00000000
	.align		4
        /*000c*/ 	.word	0xfffffffe
	.align		4
        /*0010*/ 	.word	0x00000000
	.align		4
        /*0014*/ 	.word	0xfffffffd
	.align		4
        /*0018*/ 	.word	0x00000000
	.align		4
        /*001c*/ 	.word	0xfffffffc


//--------------------- .text.gluon_wgmma         --------------------------
	.section	.text.gluon_wgmma,"ax",@progbits
	.align	128
        .global         gluon_wgmma
        .type           gluon_wgmma,@function
        .size           gluon_wgmma,(.L_x_52 - gluon_wgmma)
        .other          gluon_wgmma,@"STO_CUDA_ENTRY STV_DEFAULT"
gluon_wgmma:
.text.gluon_wgmma:
[----:B------:R-:W1:Y:S01]  /*0000*/  LDC R1, c[0x0][0x28] ;  /* 0x00000a00ff017b82 */ /* 0x000e620000000800 */
[----:B------:R-:W2:Y:S07]  /*0010*/  S2R R245, SR_TID.X ;  /* 0x0000000000f57919 */ /* 0x000eae0000002100 */
[----:B------:R-:W3:Y:S01]  /*0020*/  S2UR UR4, SR_CgaCtaId ;  /* 0x00000000000479c3 */ /* 0x000ee20000008800 */
[----:B------:R-:W-:Y:S01]  /*0030*/  UMOV UR48, 0x400 ;  /* 0x0000040000307882 */ /* 0x000fe20000000000 */
[----:B------:R-:W-:Y:S01]  /*0040*/  ULDC UR6, c[0x0][0xc] ;  /* 0x0000030000067ab9 */ /* 0x000fe20000000800 */
[----:B------:R-:W-:Y:S01]  /*0050*/  BSSY B0, `(.L_x_0) ;  /* 0x0000020000007945 */ /* 0x000fe20003800000 */
[----:B-1----:R-:W-:-:S04]  /*0060*/  VIADD R1, R1, 0xfffff718 ;  /* 0xfffff71801017836 */ /* 0x002fc80000000000 */
[----:B------:R-:W1:Y:S08]  /*0070*/  LDC R4, c[0x0][0x228] ;  /* 0x00008a00ff047b82 */ /* 0x000e700000000800 */
[----:B------:R-:W4:Y:S08]  /*0080*/  LDC R12, c[0x0][0x230] ;  /* 0x00008c00ff0c7b82 */ /* 0x000f300000000800 */
[----:B------:R-:W-:Y:S01]  /*0090*/  S2UR UR8, SR_CTAID.Y ;  /* 0x00000000000879c3 */ /* 0x000fe20000002600 */
[----:B---3--:R-:W-:-:S03]  /*00a0*/  ULEA UR48, UR4, UR48, 0x18 ;  /* 0x0000003004307291 */ /* 0x008fc6000f8ec03f */
[----:B------:R-:W-:Y:S01]  /*00b0*/  ULDC UR4, c[0x0][0x10] ;  /* 0x0000040000047ab9 */ /* 0x000fe20000000800 */
[----:B--2---:R-:W-:-:S03]  /*00c0*/  LOP3.LUT R7, R245, 0x7f, RZ, 0xc0, !PT ;  /* 0x0000007ff5077812 */ /* 0x004fc600078ec0ff */
[----:B------:R-:W2:Y:S01]  /*00d0*/  S2UR UR5, SR_CTAID.Z ;  /* 0x00000000000579c3 */ /* 0x000ea20000002700 */
[----:B-1----:R-:W-:Y:S01]  /*00e0*/  VIADD R4, R4, 0xffffffff ;  /* 0xffffffff04047836 */ /* 0x002fe20000000000 */
[C---:B------:R-:W-:Y:S02]  /*00f0*/  ISETP.GE.U32.AND P0, PT, R7.reuse, 0x20, PT ;  /* 0x000000200700780c */ /* 0x040fe40003f06070 */
[C---:B------:R-:W-:Y:S02]  /*0100*/  ISETP.NE.U32.AND P1, PT, R7.reuse, RZ, PT ;  /* 0x000000ff0700720c */ /* 0x040fe40003f25070 */
[----:B------:R-:W-:Y:S02]  /*0110*/  LEA R10, R7, UR48, 0x2 ;  /* 0x00000030070a7c11 */ /* 0x000fe4000f8e10ff */
[----:B------:R-:W1:Y:S01]  /*0120*/  S2UR UR7, SR_CTAID.X ;  /* 0x00000000000779c3 */ /* 0x000e620000002500 */
[----:B----4-:R-:W-:-:S06]  /*0130*/  VIADD R11, R12, 0xffffffff ;  /* 0xffffffff0c0b7836 */ /* 0x010fcc0000000000 */
[----:B------:R3:W-:Y:S01]  /*0140*/  @!P0 STS [R10], RZ ;  /* 0x000000ff0a008388 */ /* 0x0007e20000000800 */
[----:B------:R-:W-:-:S03]  /*0150*/  NOP ;  /* 0x0000000000007918 */ /* 0x000fc60000000000 */
[----:B------:R3:W-:Y:S01]  /*0160*/  @!P1 STS [UR48+0x24], R4 ;  /* 0x00002404ff009988 */ /* 0x0007e20008000830 */
[----:B--2---:R-:W-:-:S03]  /*0170*/  UIMAD UR4, UR5, UR4, UR8 ;  /* 0x00000004050472a4 */ /* 0x004fc6000f8e0208 */
[----:B------:R3:W-:Y:S01]  /*0180*/  @!P1 STS [UR48+0x20], R11 ;  /* 0x0000200bff009988 */ /* 0x0007e20008000830 */
[----:B------:R-:W-:Y:S01]  /*0190*/  ULDC.64 UR8, c[0x0][0x250] ;  /* 0x0000940000087ab9 */ /* 0x000fe20000000a00 */
[----:B-1----:R-:W-:-:S04]  /*01a0*/  UIMAD UR4, UR4, UR6, UR7 ;  /* 0x00000006040472a4 */ /* 0x002fc8000f8e0207 */
[----:B------:R-:W-:-:S04]  /*01b0*/  UIMAD UR6, UR4, 0x180, URZ ;  /* 0x00000180040678a4 */ /* 0x000fc8000f8e023f */
[----:B------:R-:W-:-:S04]  /*01c0*/  UIADD3 UR61, UP0, UR6, UR8, URZ ;  /* 0x00000008063d7290 */ /* 0x000fc8000ff1e03f */
[----:B------:R-:W-:Y:S01]  /*01d0*/  ULEA.HI.X.SX32 UR60, UR6, UR9, 0x1, UP0 ;  /* 0x00000009063c7291 */ /* 0x000fe200080f0e3f */
[----:B---3--:R-:W-:Y:S11]  /*01e0*/  @P1 BRA `(.L_x_1) ;  /* 0x0000000000181947 */ /* 0x008ff60003800000 */
[----:B------:R-:W1:Y:S01]  /*01f0*/  LDS R0, [UR48+0x8] ;  /* 0x00000830ff007984 */ /* 0x000e620008000800 */
[----:B------:R-:W2:Y:S01]  /*0200*/  LDC.64 R8, c[0x0][0x210] ;  /* 0x00008400ff087b82 */ /* 0x000ea20000000a00 */
[----:B------:R-:W-:Y:S02]  /*0210*/  IMAD.MOV.U32 R3, RZ, RZ, 0x70 ;  /* 0x00000070ff037424 */ /* 0x000fe400078e00ff */
[----:B--2---:R2:W-:Y:S03]  /*0220*/  STS.64 [UR48], R8 ;  /* 0x00000008ff007988 */ /* 0x0045e60008000a30 */
[----:B-1----:R-:W-:-:S05]  /*0230*/  LOP3.LUT R0, R0, 0x10, R3, 0xd8, !PT ;  /* 0x0000001000007812 */ /* 0x002fca00078ed803 */
[----:B------:R2:W-:Y:S02]  /*0240*/  STS [UR48+0x8], R0 ;  /* 0x00000800ff007988 */ /* 0x0005e40008000830 */
.L_x_1:
[----:B------:R-:W-:Y:S05]  /*0250*/  BSYNC B0 ;  /* 0x0000000000007941 */ /* 0x000fea0003800000 */
.L_x_0:
[----:B------:R-:W-:Y:S04]  /*0260*/  BSSY B0, `(.L_x_2) ;  /* 0x000000a000007945 */ /* 0x000fe80003800000 */
[----:B------:R-:W-:Y:S05]  /*0270*/  @P1 BRA `(.L_x_3) ;  /* 0x0000000000201947 */ /* 0x000fea0003800000 */
[----:B--2---:R-:W1:Y:S01]  /*0280*/  LDS R0, [UR48+0x34] ;  /* 0x00003430ff007984 */ /* 0x004e620008000800 */
[----:B------:R-:W-:Y:S02]  /*0290*/  IMAD.MOV.U32 R3, RZ, RZ, 0x3f000000 ;  /* 0x3f000000ff037424 */ /* 0x000fe400078e00ff */
[----:B------:R-:W-:Y:S01]  /*02a0*/  @!P1 IMAD.MOV.U32 R2, RZ, RZ, 0xff ;  /* 0x000000ffff029424 */ /* 0x000fe200078e00ff */
[----:B------:R-:W2:Y:S02]  /*02b0*/  @!P1 LDS R5, [UR48+0x38] ;  /* 0x00003830ff059984 */ /* 0x000ea40008000800 */
[----:B-1----:R-:W-:Y:S02]  /*02c0*/  LOP3.LUT R0, R0, 0xff000000, R3, 0xb8, !PT ;  /* 0xff00000000007812 */ /* 0x002fe400078eb803 */
[----:B--2---:R-:W-:-:S03]  /*02d0*/  @!P1 LOP3.LUT R2, R5, 0xff, R2, 0xb8, !PT ;  /* 0x000000ff05029812 */ /* 0x004fc600078eb802 */
[----:B------:R1:W-:Y:S04]  /*02e0*/  STS [UR48+0x34], R0 ;  /* 0x00003400ff007988 */ /* 0x0003e80008000830 */
[----:B------:R1:W-:Y:S02]  /*02f0*/  @!P1 STS [UR48+0x38], R2 ;  /* 0x00003802ff009988 */ /* 0x0003e40008000830 */
.L_x_3:
[----:B------:R-:W-:Y:S05]  /*0300*/  BSYNC B0 ;  /* 0x0000000000007941 */ /* 0x000fea0003800000 */
.L_x_2:
[----:B------:R-:W-:Y:S04]  /*0310*/  BSSY B0, `(.L_x_4) ;  /* 0x000000e000007945 */ /* 0x000fe80003800000 */
[----:B------:R-:W-:Y:S05]  /*0320*/  @P1 BRA `(.L_x_5) ;  /* 0x0000000000301947 */ /* 0x000fea0003800000 */
[----:B-1----:R-:W1:Y:S01]  /*0330*/  LDS R2, [UR48+0x34] ;  /* 0x00003430ff027984 */ /* 0x002e620008000800 */
[----:B--2---:R-:W2:Y:S03]  /*0340*/  LDC.64 R8, c[0x0][0x238] ;  /* 0x00008e00ff087b82 */ /* 0x004ea60000000a00 */
[----:B------:R-:W3:Y:S01]  /*0350*/  LDS R0, [UR48+0x1c] ;  /* 0x00001c30ff007984 */ /* 0x000ee20008000800 */
[C---:B--2---:R-:W-:Y:S01]  /*0360*/  SHF.L.U64.HI R6, R8.reuse, 0x1, R9 ;  /* 0x0000000108067819 */ /* 0x044fe20000010209 */
[----:B------:R-:W-:-:S03]  /*0370*/  IMAD.SHL.U32 R3, R8, 0x2, RZ ;  /* 0x0000000208037824 */ /* 0x000fc600078e00ff */
[--C-:B------:R-:W-:Y:S02]  /*0380*/  SHF.R.U32.HI R5, RZ, 0x4, R6.reuse ;  /* 0x00000004ff057819 */ /* 0x100fe40000011606 */
[----:B------:R-:W-:-:S05]  /*0390*/  SHF.R.U64 R3, R3, 0x4, R6 ;  /* 0x0000000403037819 */ /* 0x000fca0000001206 */
[----:B------:R4:W-:Y:S01]  /*03a0*/  STS [UR48+0xc], R3 ;  /* 0x00000c03ff007988 */ /* 0x0009e20008000830 */
[----:B-1----:R-:W-:Y:S02]  /*03b0*/  LOP3.LUT R2, R2, 0x7, RZ, 0xb8, !PT ;  /* 0x0000000702027812 */ /* 0x002fe400078eb8ff */
[----:B---3--:R-:W-:-:S03]  /*03c0*/  LOP3.LUT R0, R0, 0xf, R5, 0xb8, !PT ;  /* 0x0000000f00007812 */ /* 0x008fc600078eb805 */
[----:B------:R4:W-:Y:S04]  /*03d0*/  STS [UR48+0x34], R2 ;  /* 0x00003402ff007988 */ /* 0x0009e80008000830 */
[----:B------:R4:W-:Y:S02]  /*03e0*/  STS [UR48+0x1c], R0 ;  /* 0x00001c00ff007988 */ /* 0x0009e40008000830 */
.L_x_5:
[----:B------:R-:W-:Y:S05]  /*03f0*/  BSYNC B0 ;  /* 0x0000000000007941 */ /* 0x000fea0003800000 */
.L_x_4:
[----:B------:R-:W-:Y:S04]  /*0400*/  BSSY B1, `(.L_x_6) ;  /* 0x000001b000017945 */ /* 0x000fe80003800000 */
[----:B------:R-:W-:Y:S01]  /*0410*/  BSSY B0, `(.L_x_7) ;  /* 0x0000016000007945 */ /* 0x000fe20003800000 */
[----:B-12-4-:R-:W-:-:S03]  /*0420*/  IMAD.MOV.U32 R0, RZ, RZ, RZ ;  /* 0x000000ffff007224 */ /* 0x016fc600078e00ff */
[----:B------:R-:W-:Y:S05]  /*0430*/  @P1 BRA `(.L_x_8) ;  /* 0x0000000000201947 */ /* 0x000fea0003800000 */
[----:B------:R-:W1:Y:S02]  /*0440*/  LDS R2, [UR48+0x34] ;  /* 0x00003430ff027984 */ /* 0x000e640008000800 */
[----:B-1----:R-:W-:-:S05]  /*0450*/  LOP3.LUT R2, R2, 0x38, RZ, 0xb8, !PT ;  /* 0x0000003802027812 */ /* 0x002fca00078eb8ff */
[----:B------:R1:W-:Y:S01]  /*0460*/  STS [UR48+0x34], R2 ;  /* 0x00003402ff007988 */ /* 0x0003e20008000830 */
[----:B------:R-:W-:Y:S05]  /*0470*/  @P1 BRA `(.L_x_9) ;  /* 0x0000000000201947 */ /* 0x000fea0003800000 */
[----:B-1----:R-:W1:Y:S01]  /*0480*/  LDS R2, [UR48+0x8] ;  /* 0x00000830ff027984 */ /* 0x002e620008000800 */
[----:B------:R-:W-:-:S05]  /*0490*/  IMAD.MOV.U32 R3, RZ, RZ, 0x780 ;  /* 0x00000780ff037424 */ /* 0x000fca00078e00ff */
[----:B-1----:R-:W-:-:S05]  /*04a0*/  LOP3.LUT R2, R2, 0x500, R3, 0xd8, !PT ;  /* 0x0000050002027812 */ /* 0x002fca00078ed803 */
[----:B------:R1:W-:Y:S02]  /*04b0*/  STS [UR48+0x8], R2 ;  /* 0x00000802ff007988 */ /* 0x0003e40008000830 */
.L_x_8:
[----:B------:R-:W-:Y:S05]  /*04c0*/  @P1 BRA `(.L_x_10) ;  /* 0x0000000000281947 */ /* 0x000fea0003800000 */
[----:B-1----:R-:W1:Y:S02]  /*04d0*/  LDS R2, [UR48+0x8] ;  /* 0x00000830ff027984 */ /* 0x002e640008000800 */
[----:B-1----:R-:W-:-:S05]  /*04e0*/  LOP3.LUT R2, R2, 0x1800, RZ, 0xb8, !PT ;  /* 0x0000180002027812 */ /* 0x002fca00078eb8ff */
[----:B------:R2:W-:Y:S02]  /*04f0*/  STS [UR48+0x8], R2 ;  /* 0x00000802ff007988 */ /* 0x0005e40008000830 */
.L_x_9:
[----:B------:R-:W-:Y:S05]  /*0500*/  @P1 BREAK B0 ;  /* 0x0000000000001942 */ /* 0x000fea0003800000 */
[----:B------:R-:W-:Y:S05]  /*0510*/  @P1 BRA `(.L_x_11) ;  /* 0x0000000000241947 */ /* 0x000fea0003800000 */
[----:B------:R-:W3:Y:S01]  /*0520*/  LDS R3, [UR48+0x8] ;  /* 0x00000830ff037984 */ /* 0x000ee20008000800 */
[----:B-12---:R-:W-:-:S05]  /*0530*/  IMAD.MOV.U32 R2, RZ, RZ, 0x6000 ;  /* 0x00006000ff027424 */ /* 0x006fca00078e00ff */
[----:B---3--:R-:W-:-:S04]  /*0540*/  LOP3.LUT R2, R3, 0x6000, R2, 0xd8, !PT ;  /* 0x0000600003027812 */ /* 0x008fc800078ed802 */
[----:B------:R-:W-:-:S05]  /*0550*/  LOP3.LUT R2, R2, 0x400000, RZ, 0xb8, !PT ;  /* 0x0040000002027812 */ /* 0x000fca00078eb8ff */
[----:B------:R2:W-:Y:S02]  /*0560*/  STS [UR48+0x8], R2 ;  /* 0x00000802ff007988 */ /* 0x0005e40008000830 */
.L_x_10:
[----:B------:R-:W-:Y:S05]  /*0570*/  BSYNC B0 ;  /* 0x0000000000007941 */ /* 0x000fea0003800000 */
.L_x_7:
[----:B-12---:R-:W1:Y:S02]  /*0580*/  @!P1 LDS R2, [UR48+0x8] ;  /* 0x00000830ff029984 */ /* 0x006e640008000800 */
[----:B-1----:R-:W-:-:S05]  /*0590*/  @!P1 LOP3.LUT R2, R2, 0x8000, RZ, 0xb8, !PT ;  /* 0x0000800002029812 */ /* 0x002fca00078eb8ff */
[----:B------:R3:W-:Y:S02]  /*05a0*/  @!P1 STS [UR48+0x8], R2 ;  /* 0x00000802ff009988 */ /* 0x0007e40008000830 */
.L_x_11:
[----:B------:R-:W-:Y:S05]  /*05b0*/  BSYNC B1 ;  /* 0x0000000000017941 */ /* 0x000fea0003800000 */
.L_x_6:
[----:B------:R-:W-:Y:S05]  /*05c0*/  WARPSYNC.ALL ;  /* 0x0000000000007948 */ /* 0x000fea0003800000 */
[----:B------:R-:W4:Y:S02]  /*05d0*/  LDC R5, c[0x0][0x22c] ;  /* 0x00008b00ff057b82 */ /* 0x000f240000000800 */
[----:B----4-:R-:W-:Y:S01]  /*05e0*/  VIADD R5, R5, 0xffffffff ;  /* 0xffffffff05057836 */ /* 0x010fe20000000000 */
[----:B------:R-:W-:Y:S06]  /*05f0*/  @P0 BRA `(.L_x_12) ;  /* 0x0000000000300947 */ /* 0x000fec0003800000 */
[----:B-123--:R-:W1:Y:S01]  /*0600*/  S2R R2, SR_LANEID ;  /* 0x0000000000027919 */ /* 0x00ee620000000000 */
[----:B------:R-:W-:Y:S05]  /*0610*/  WARPSYNC.ALL ;  /* 0x0000000000007948 */ /* 0x000fea0003800000 */
[----:B-1----:R-:W-:-:S05]  /*0620*/  IMAD.SHL.U32 R6, R2, 0x4, RZ ;  /* 0x0000000402067824 */ /* 0x002fca00078e00ff */
[----:B------:R-:W1:Y:S01]  /*0630*/  LDS R9, [R6+UR48] ;  /* 0x0000003006097984 */ /* 0x000e620008000800 */
[----:B------:R-:W-:Y:S01]  /*0640*/  IADD3 R2, P2, R6, UR61, RZ ;  /* 0x0000003d06027c10 */ /* 0x000fe2000ff5e0ff */
[----:B------:R-:W-:-:S04]  /*0650*/  UMOV UR4, UR61 ;  /* 0x0000003d00047c82 */ /* 0x000fc80008000000 */
[----:B------:R-:W-:Y:S01]  /*0660*/  IMAD.X R3, RZ, RZ, UR60, P2 ;  /* 0x0000003cff037e24 */ /* 0x000fe200090e06ff */
[----:B------:R-:W-:-:S04]  /*0670*/  UMOV UR5, UR60 ;  /* 0x0000003c00057c82 */ /* 0x000fc80008000000 */
[----:B-1----:R4:W5:Y:S01]  /*0680*/  ATOMG.E.EXCH.STRONG.GPU PT, RZ, [R2], R9 ;  /* 0x0000000902ff73a8 */ /* 0x00296200041ee100 */
[----:B------:R-:W-:-:S04]  /*0690*/  DEPBAR {5,4,3,2,1,0} ;  /* 0x0000003f0000791a */ /* 0x000fc80000000000 */
[----:B------:R4:W-:Y:S01]  /*06a0*/  UTMACCTL.IV [UR4] ;  /* 0x00000000040079b9 */ /* 0x0009e20008000000 */
[----:B------:R-:W-:Y:S01]  /*06b0*/  NOP ;  /* 0x0000000000007918 */ /* 0x000fe20000000000 */
.L_x_12:
[----:B------:R-:W-:Y:S05]  /*06c0*/  @P0 BRA `(.L_x_13) ;  /* 0x00000000000c0947 */ /* 0x000fea0003800000 */
[----:B------:R0:W-:Y:S01]  /*06d0*/  UTMACMDFLUSH ;  /* 0x00000000000079b7 */ /* 0x0001e20000000000 */
[----:B------:R-:W-:Y:S05]  /*06e0*/  @P0 BRA `(.L_x_13) ;  /* 0x0000000000040947 */ /* 0x000fea0003800000 */
[----:B------:R-:W-:-:S04]  /*06f0*/  DEPBAR.LE SB0, 0x0 ;  /* 0x000080000000791a */ /* 0x000fc80000000000 */
.L_x_13:
[----:B------:R-:W-:Y:S05]  /*0700*/  WARPSYNC.ALL ;  /* 0x0000000000007948 */ /* 0x000fea0003800000 */
[----:B-----5:R-:W-:Y:S06]  /*0710*/  BAR.SYNC.DEFER_BLOCKING 0x0 ;  /* 0x0000000000007b1d */ /* 0x020fec0000010000 */
[----:B------:R-:W-:Y:S02]  /*0720*/  BSSY B1, `(.L_x_14) ;  /* 0x000000b000017945 */ /* 0x000fe40003800000 */
[----:B------:R-:W-:Y:S06]  /*0730*/  BAR.SYNC.DEFER_BLOCKING 0x0 ;  /* 0x0000000000007b1d */ /* 0x000fec0000010000 */
[----:B------:R1:W-:Y:S01]  /*0740*/  @!P0 STS [R10], RZ ;  /* 0x000000ff0a008388 */ /* 0x0003e20000000800 */
[----:B------:R-:W-:Y:S01]  /*0750*/  NOP ;  /* 0x0000000000007918 */ /* 0x000fe20000000000 */
[----:B------:R-:W-:Y:S05]  /*0760*/  @P1 BRA `(.L_x_15) ;  /* 0x0000000000181947 */ /* 0x000fea0003800000 */
[----:B-1234-:R-:W1:Y:S01]  /*0770*/  LDS R2, [UR48+0x8] ;  /* 0x00000830ff027984 */ /* 0x01ee620008000800 */
[----:B------:R-:W2:Y:S01]  /*0780*/  LDC.64 R8, c[0x0][0x218] ;  /* 0x00008600ff087b82 */ /* 0x000ea20000000a00 */
[----:B------:R-:W-:Y:S02]  /*0790*/  IMAD.MOV.U32 R3, RZ, RZ, 0x70 ;  /* 0x00000070ff037424 */ /* 0x000fe400078e00ff */
[----:B--2---:R2:W-:Y:S03]  /*07a0*/  STS.64 [UR48], R8 ;  /* 0x00000008ff007988 */ /* 0x0045e60008000a30 */
[----:B-1----:R-:W-:-:S05]  /*07b0*/  LOP3.LUT R2, R2, 0x10, R3, 0xd8, !PT ;  /* 0x0000001002027812 */ /* 0x002fca00078ed803 */
[----:B------:R2:W-:Y:S02]  /*07c0*/  STS [UR48+0x8], R2 ;  /* 0x00000802ff007988 */ /* 0x0005e40008000830 */
.L_x_15:
[----:B----4-:R-:W-:Y:S05]  /*07d0*/  BSYNC B1 ;  /* 0x0000000000017941 */ /* 0x010fea0003800000 */
.L_x_14:
[----:B------:R-:W-:Y:S04]  /*07e0*/  BSSY B1, `(.L_x_16) ;  /* 0x000000a000017945 */ /* 0x000fe80003800000 */
[----:B------:R-:W-:Y:S05]  /*07f0*/  @P1 BRA `(.L_x_17) ;  /* 0x0000000000201947 */ /* 0x000fea0003800000 */
[----:B-123--:R-:W1:Y:S01]  /*0800*/  LDS R2, [UR48+0x34] ;  /* 0x00003430ff027984 */ /* 0x00ee620008000800 */
[----:B------:R-:W-:Y:S02]  /*0810*/  IMAD.MOV.U32 R9, RZ, RZ, 0x3f000000 ;  /* 0x3f000000ff097424 */ /* 0x000fe400078e00ff */
[----:B------:R-:W-:Y:S01]  /*0820*/  @!P1 IMAD.MOV.U32 R3, RZ, RZ, 0x3f ;  /* 0x0000003fff039424 */ /* 0x000fe200078e00ff */
[----:B------:R-:W2:Y:S02]  /*0830*/  @!P1 LDS R6, [UR48+0x38] ;  /* 0x00003830ff069984 */ /* 0x000ea40008000800 */
[----:B-1----:R-:W-:Y:S02]  /*0840*/  LOP3.LUT R2, R2, 0xff000000, R9, 0xb8, !PT ;  /* 0xff00000002027812 */ /* 0x002fe400078eb809 */
[----:B--2---:R-:W-:-:S03]  /*0850*/  @!P1 LOP3.LUT R3, R6, 0xff, R3, 0xb8, !PT ;  /* 0x000000ff06039812 */ /* 0x004fc600078eb803 */
[----:B------:R4:W-:Y:S04]  /*0860*/  STS [UR48+0x34], R2 ;  /* 0x00003402ff007988 */ /* 0x0009e80008000830 */
[----:B------:R4:W-:Y:S02]  /*0870*/  @!P1 STS [UR48+0x38], R3 ;  /* 0x00003803ff009988 */ /* 0x0009e40008000830 */
.L_x_17:
[----:B------:R-:W-:Y:S05]  /*0880*/  BSYNC B1 ;  /* 0x0000000000017941 */ /* 0x000fea0003800000 */
.L_x_16:
[----:B------:R-:W-:Y:S04]  /*0890*/  BSSY B1, `(.L_x_18) ;  /* 0x0000004000017945 */ /* 0x000fe80003800000 */
[----:B------:R-:W-:Y:S05]  /*08a0*/  @P1 BRA `(.L_x_19) ;  /* 0x0000000000081947 */ /* 0x000fea0003800000 */
[----:B------:R1:W-:Y:S04]  /*08b0*/  STS [UR48+0x24], R11 ;  /* 0x0000240bff007988 */ /* 0x0003e80008000830 */
[----:B------:R1:W-:Y:S02]  /*08c0*/  STS [UR48+0x20], R5 ;  /* 0x00002005ff007988 */ /* 0x0003e40008000830 */
.L_x_19:
[----:B------:R-:W-:Y:S05]  /*08d0*/  BSYNC B1 ;  /* 0x0000000000017941 */ /* 0x000fea0003800000 */
.L_x_18:
[----:B------:R-:W-:Y:S04]  /*08e0*/  BSSY B1, `(.L_x_20) ;  /* 0x000000e000017945 */ /* 0x000fe80003800000 */
[----:B------:R-:W-:Y:S05]  /*08f0*/  @P1 BRA `(.L_x_21) ;  /* 0x0000000000301947 */ /* 0x000fea0003800000 */
[----:B----4-:R-:W4:Y:S01]  /*0900*/  LDS R3, [UR48+0x34] ;  /* 0x00003430ff037984 */ /* 0x010f220008000800 */
[----:B--2---:R-:W2:Y:S03]  /*0910*/  LDC.64 R8, c[0x0][0x240] ;  /* 0x00009000ff087b82 */ /* 0x004ea60000000a00 */
[----:B-1-3--:R-:W1:Y:S01]  /*0920*/  LDS R2, [UR48+0x1c] ;  /* 0x00001c30ff027984 */ /* 0x00ae620008000800 */
[C---:B--2---:R-:W-:Y:S01]  /*0930*/  SHF.L.U64.HI R9, R8.reuse, 0x1, R9 ;  /* 0x0000000108097819 */ /* 0x044fe20000010209 */
[----:B------:R-:W-:-:S03]  /*0940*/  IMAD.SHL.U32 R6, R8, 0x2, RZ ;  /* 0x0000000208067824 */ /* 0x000fc600078e00ff */
[--C-:B------:R-:W-:Y:S02]  /*0950*/  SHF.R.U32.HI R11, RZ, 0x4, R9.reuse ;  /* 0x00000004ff0b7819 */ /* 0x100fe40000011609 */
[----:B------:R-:W-:-:S05]  /*0960*/  SHF.R.U64 R6, R6, 0x4, R9 ;  /* 0x0000000406067819 */ /* 0x000fca0000001209 */
[----:B------:R2:W-:Y:S01]  /*0970*/  STS [UR48+0xc], R6 ;  /* 0x00000c06ff007988 */ /* 0x0005e20008000830 */
[----:B----4-:R-:W-:Y:S02]  /*0980*/  LOP3.LUT R3, R3, 0x7, RZ, 0xb8, !PT ;  /* 0x0000000703037812 */ /* 0x010fe400078eb8ff */
[----:B-1----:R-:W-:-:S03]  /*0990*/  LOP3.LUT R2, R2, 0xf, R11, 0xb8, !PT ;  /* 0x0000000f02027812 */ /* 0x002fc600078eb80b */
[----:B------:R2:W-:Y:S04]  /*09a0*/  STS [UR48+0x34], R3 ;  /* 0x00003403ff007988 */ /* 0x0005e80008000830 */
[----:B------:R2:W-:Y:S02]  /*09b0*/  STS [UR48+0x1c], R2 ;  /* 0x00001c02ff007988 */ /* 0x0005e40008000830 */
.L_x_21:
[----:B------:R-:W-:Y:S05]  /*09c0*/  BSYNC B1 ;  /* 0x0000000000017941 */ /* 0x000fea0003800000 */
.L_x_20:
[----:B------:R-:W-:Y:S04]  /*09d0*/  BSSY B2, `(.L_x_22) ;  /* 0x000001a000027945 */ /* 0x000fe80003800000 */
[----:B------:R-:W-:Y:S04]  /*09e0*/  BSSY B1, `(.L_x_23) ;  /* 0x0000015000017945 */ /* 0x000fe80003800000 */
[----:B------:R-:W-:Y:S05]  /*09f0*/  @P1 BRA `(.L_x_24) ;  /* 0x0000000000201947 */ /* 0x000fea0003800000 */
[----:B-1234-:R-:W1:Y:S02]  /*0a00*/  LDS R2, [UR48+0x34] ;  /* 0x00003430ff027984 */ /* 0x01ee640008000800 */
[----:B-1----:R-:W-:-:S05]  /*0a10*/  LOP3.LUT R2, R2, 0x38, RZ, 0xb8, !PT ;  /* 0x0000003802027812 */ /* 0x002fca00078eb8ff */
[----:B------:R1:W-:Y:S01]  /*0a20*/  STS [UR48+0x34], R2 ;  /* 0x00003402ff007988 */ /* 0x0003e20008000830 */
[----:B------:R-:W-:Y:S05]  /*0a30*/  @P1 BRA `(.L_x_25) ;  /* 0x0000000000201947 */ /* 0x000fea0003800000 */
[----:B-1----:R-:W1:Y:S01]  /*0a40*/  LDS R2, [UR48+0x8] ;  /* 0x00000830ff027984 */ /* 0x002e620008000800 */
[----:B------:R-:W-:-:S05]  /*0a50*/  IMAD.MOV.U32 R3, RZ, RZ, 0x780 ;  /* 0x00000780ff037424 */ /* 0x000fca00078e00ff */
[----:B-1----:R-:W-:-:S05]  /*0a60*/  LOP3.LUT R2, R2, 0x500, R3, 0xd8, !PT ;  /* 0x0000050002027812 */ /* 0x002fca00078ed803 */
[----:B------:R1:W-:Y:S02]  /*0a70*/  STS [UR48+0x8], R2 ;  /* 0x00000802ff007988 */ /* 0x0003e40008000830 */
.L_x_24:
[----:B------:R-:W-:Y:S05]  /*0a80*/  @P1 BRA `(.L_x_26) ;  /* 0x0000000000281947 */ /* 0x000fea0003800000 */
[----:B-1234-:R-:W1:Y:S02]  /*0a90*/  LDS R2, [UR48+0x8] ;  /* 0x00000830ff027984 */ /* 0x01ee640008000800 */
[----:B-1----:R-:W-:-:S05]  /*0aa0*/  LOP3.LUT R2, R2, 0x1800, RZ, 0xb8, !PT ;  /* 0x0000180002027812 */ /* 0x002fca00078eb8ff */
[----:B------:R2:W-:Y:S02]  /*0ab0*/  STS [UR48+0x8], R2 ;  /* 0x00000802ff007988 */ /* 0x0005e40008000830 */
.L_x_25:
[----:B------:R-:W-:Y:S05]  /*0ac0*/  @P1 BREAK B1 ;  /* 0x0000000000011942 */ /* 0x000fea0003800000 */
[----:B------:R-:W-:Y:S05]  /*0ad0*/  @P1 BRA `(.L_x_27) ;  /* 0x0000000000241947 */ /* 0x000fea0003800000 */
[----:B-12---:R-:W1:Y:S01]  /*0ae0*/  LDS R2, [UR48+0x8] ;  /* 0x00000830ff027984 */ /* 0x006e620008000800 */
[----:B------:R-:W-:-:S05]  /*0af0*/  IMAD.MOV.U32 R3, RZ, RZ, 0x6000 ;  /* 0x00006000ff037424 */ /* 0x000fca00078e00ff */
[----:B-1----:R-:W-:-:S04]  /*0b00*/  LOP3.LUT R2, R2, 0x6000, R3, 0xd8, !PT ;  /* 0x0000600002027812 */ /* 0x002fc800078ed803 */
[----:B------:R-:W-:-:S05]  /*0b10*/  LOP3.LUT R2, R2, 0x400000, RZ, 0xb8, !PT ;  /* 0x0040000002027812 */ /* 0x000fca00078eb8ff */
[----:B------:R1:W-:Y:S02]  /*0b20*/  STS [UR48+0x8], R2 ;  /* 0x00000802ff007988 */ /* 0x0003e40008000830 */
.L_x_26:
[----:B------:R-:W-:Y:S05]  /*0b30*/  BSYNC B1 ;  /* 0x0000000000017941 */ /* 0x000fea0003800000 */
.L_x_23:
[----:B-1234-:R-:W1:Y:S02]  /*0b40*/  @!P1 LDS R2, [UR48+0x8] ;  /* 0x00000830ff029984 */ /* 0x01ee640008000800 */
[----:B-1----:R-:W-:-:S05]  /*0b50*/  @!P1 LOP3.LUT R2, R2, 0x8000, RZ, 0xb8, !PT ;  /* 0x0000800002029812 */ /* 0x002fca00078eb8ff */
[----:B------:R3:W-:Y:S02]  /*0b60*/  @!P1 STS [UR48+0x8], R2 ;  /* 0x00000802ff009988 */ /* 0x0007e40008000830 */
.L_x_27:
[----:B------:R-:W-:Y:S05]  /*0b70*/  BSYNC B2 ;  /* 0x0000000000027941 */ /* 0x000fea0003800000 */
.L_x_22:
[----:B------:R-:W-:Y:S05]  /*0b80*/  WARPSYNC.ALL ;  /* 0x0000000000007948 */ /* 0x000fea0003800000 */
[----:B------:R-:W-:-:S04]  /*0b90*/  UIADD3 UR4, UR6, 0x80, URZ ;  /* 0x0000008006047890 */ /* 0x000fc8000fffe03f */
[----:B------:R-:W-:-:S04]  /*0ba0*/  UIADD3 UR5, UP0, UR4, UR8, URZ ;  /* 0x0000000804057290 */ /* 0x000fc8000ff1e03f */
[----:B------:R-:W-:Y:S02]  /*0bb0*/  ULEA.HI.X.SX32 UR4, UR4, UR9, 0x1, UP0 ;  /* 0x0000000904047291 */ /* 0x000fe400080f0e3f */
[----:B------:R-:W-:-:S04]  /*0bc0*/  IMAD.U32 R8, RZ, RZ, UR5 ;  /* 0x00000005ff087e24 */ /* 0x000fc8000f8e00ff */
[----:B------:R-:W-:Y:S01]  /*0bd0*/  IMAD.U32 R252, RZ, RZ, UR4 ;  /* 0x00000004fffc7e24 */ /* 0x000fe2000f8e00ff */
[----:B------:R4:W-:Y:S01]  /*0be0*/  STL [R1+0x660], R8 ;  /* 0x0006600801007387 */ /* 0x0009e20000100800 */
[----:B------:R-:W-:Y:S05]  /*0bf0*/  @P0 BRA `(.L_x_28) ;  /* 0x0000000000380947 */ /* 0x000fea0003800000 */
[----:B-123--:R-:W1:Y:S01]  /*0c00*/  S2R R2, SR_LANEID ;  /* 0x0000000000027919 */ /* 0x00ee620000000000 */
[----:B------:R-:W-:Y:S02]  /*0c10*/  R2UR UR5, R8 ;  /* 0x00000000080572ca */ /* 0x000fe400000e0000 */
[----:B------:R-:W-:Y:S01]  /*0c20*/  R2UR UR4, R252 ;  /* 0x00000000fc0472ca */ /* 0x000fe200000e0000 */
[----:B-1----:R-:W-:-:S05]  /*0c30*/  IMAD.SHL.U32 R6, R2, 0x4, RZ ;  /* 0x0000000402067824 */ /* 0x002fca00078e00ff */
[----:B------:R-:W1:Y:S05]  /*0c40*/  LDS R9, [R6+UR48] ;  /* 0x0000003006097984 */ /* 0x000e6a0008000800 */
[----:B------:R-:W-:-:S05]  /*0c50*/  IADD3 R2, P2, R6, UR5, RZ ;  /* 0x0000000506027c10 */ /* 0x000fca000ff5e0ff */
[----:B------:R-:W-:Y:S01]  /*0c60*/  IMAD.X R3, RZ, RZ, UR4, P2 ;  /* 0x00000004ff037e24 */ /* 0x000fe200090e06ff */
[----:B------:R-:W-:Y:S05]  /*0c70*/  WARPSYNC.ALL ;  /* 0x0000000000007948 */ /* 0x000fea0003800000 */
[----:B------:R-:W-:Y:S02]  /*0c80*/  R2UR UR5, R252 ;  /* 0x00000000fc0572ca */ /* 0x000fe400000e0000 */
[----:B------:R-:W-:Y:S01]  /*0c90*/  R2UR UR4, R8 ;  /* 0x00000000080472ca */ /* 0x000fe200000e0000 */
[----:B-1----:R1:W5:Y:S01]  /*0ca0*/  ATOMG.E.EXCH.STRONG.GPU PT, RZ, [R2], R9 ;  /* 0x0000000902ff73a8 */ /* 0x00236200041ee100 */
[----:B------:R-:W-:-:S11]  /*0cb0*/  DEPBAR {5,4,3,2,1,0} ;  /* 0x0000003f0000791a */ /* 0x000fd60000000000 */
[----:B------:R1:W-:Y:S01]  /*0cc0*/  UTMACCTL.IV [UR4] ;  /* 0x00000000040079b9 */ /* 0x0003e20008000000 */
[----:B------:R-:W-:Y:S01]  /*0cd0*/  NOP ;  /* 0x0000000000007918 */ /* 0x000fe20000000000 */
.L_x_28:
[----:B------:R-:W-:Y:S05]  /*0ce0*/  @P0 BRA `(.L_x_29) ;  /* 0x00000000000c0947 */ /* 0x000fea0003800000 */
[----:B------:R0:W-:Y:S01]  /*0cf0*/  UTMACMDFLUSH ;  /* 0x00000000000079b7 */ /* 0x0001e20000000000 */
[----:B------:R-:W-:Y:S05]  /*0d00*/  @P0 BRA `(.L_x_29) ;  /* 0x0000000000040947 */ /* 0x000fea0003800000 */
[----:B------:R-:W-:-:S04]  /*0d10*/  DEPBAR.LE SB0, 0x0 ;  /* 0x000080000000791a */ /* 0x000fc80000000000 */
.L_x_29:
[----:B------:R-:W-:Y:S05]  /*0d20*/  WARPSYNC.ALL ;  /* 0x0000000000007948 */ /* 0x000fea0003800000 */
[----:B-----5:R-:W-:Y:S06]  /*0d30*/  BAR.SYNC.DEFER_BLOCKING 0x0 ;  /* 0x0000000000007b1d */ /* 0x020fec0000010000 */
[----:B------:R-:W-:Y:S02]  /*0d40*/  BSSY B2, `(.L_x_30) ;  /* 0x000000b000027945 */ /* 0x000fe40003800000 */
[----:B------:R-:W-:Y:S06]  /*0d50*/  BAR.SYNC.DEFER_BLOCKING 0x0 ;  /* 0x0000000000007b1d */ /* 0x000fec0000010000 */
[----:B------:R1:W-:Y:S01]  /*0d60*/  @!P0 STS [R10], RZ ;  /* 0x000000ff0a008388 */ /* 0x0003e20000000800 */
[----:B------:R-:W-:Y:S01]  /*0d70*/  NOP ;  /* 0x0000000000007918 */ /* 0x000fe20000000000 */
[----:B------:R-:W-:Y:S05]  /*0d80*/  @P1 BRA `(.L_x_31) ;  /* 0x0000000000181947 */ /* 0x000fea0003800000 */
[----:B-123--:R-:W1:Y:S01]  /*0d90*/  LDS R2, [UR48+0x8] ;  /* 0x00000830ff027984 */ /* 0x00ee620008000800 */
[----:B----4-:R-:W2:Y:S01]  /*0da0*/  LDC.64 R8, c[0x0][0x220] ;  /* 0x00008800ff087b82 */ /* 0x010ea20000000a00 */
[----:B------:R-:W-:Y:S02]  /*0db0*/  IMAD.MOV.U32 R3, RZ, RZ, 0x70 ;  /* 0x00000070ff037424 */ /* 0x000fe400078e00ff */
[----:B--2---:R2:W-:Y:S03]  /*0dc0*/  STS.64 [UR48], R8 ;  /* 0x00000008ff007988 */ /* 0x0045e60008000a30 */
[----:B-1----:R-:W-:-:S05]  /*0dd0*/  LOP3.LUT R2, R2, 0x10, R3, 0xd8, !PT ;  /* 0x0000001002027812 */ /* 0x002fca00078ed803 */
[----:B------:R2:W-:Y:S02]  /*0de0*/  STS [UR48+0x8], R2 ;  /* 0x00000802ff007988 */ /* 0x0005e40008000830 */
.L_x_31:
[----:B-1----:R-:W-:Y:S05]  /*0df0*/  BSYNC B2 ;  /* 0x0000000000027941 */ /* 0x002fea0003800000 */
.L_x_30:
[----:B------:R-:W-:Y:S04]  /*0e00*/  BSSY B3, `(.L_x_32) ;  /* 0x0000011000037945 */ /* 0x000fe80003800000 */
[----:B------:R-:W-:Y:S04]  /*0e10*/  BSSY B2, `(.L_x_33) ;  /* 0x000000e000027945 */ /* 0x000fe80003800000 */
[----:B------:R-:W-:Y:S05]  /*0e20*/  @P1 BRA `(.L_x_34) ;  /* 0x0000000000241947 */ /* 0x000fea0003800000 */
[----:B--23--:R-:W1:Y:S01]  /*0e30*/  LDS R2, [UR48+0x34] ;  /* 0x00003430ff027984 */ /* 0x00ce620008000800 */
[----:B------:R-:W-:-:S05]  /*0e40*/  IMAD.MOV.U32 R3, RZ, RZ, 0x3f000000 ;  /* 0x3f000000ff037424 */ /* 0x000fca00078e00ff */
[----:B-1----:R-:W-:-:S05]  /*0e50*/  LOP3.LUT R2, R2, 0xff000000, R3, 0xb8, !PT ;  /* 0xff00000002027812 */ /* 0x002fca00078eb803 */
[----:B------:R1:W-:Y:S01]  /*0e60*/  STS [UR48+0x34], R2 ;  /* 0x00003402ff007988 */ /* 0x0003e20008000830 */
[----:B------:R-:W-:Y:S05]  /*0e70*/  @P1 BRA `(.L_x_35) ;  /* 0x00000000001c1947 */ /* 0x000fea0003800000 */
[----:B-1----:R-:W1:Y:S01]  /*0e80*/  LDS R2, [UR48+0x38] ;  /* 0x00003830ff027984 */ /* 0x002e620008000800 */
[----:B------:R-:W-:-:S05]  /*0e90*/  IMAD.MOV.U32 R3, RZ, RZ, 0xff ;  /* 0x000000ffff037424 */ /* 0x000fca00078e00ff */
[----:B-1----:R-:W-:-:S05]  /*0ea0*/  LOP3.LUT R2, R2, 0xff, R3, 0xb8, !PT ;  /* 0x000000ff02027812 */ /* 0x002fca00078eb803 */
[----:B------:R1:W-:Y:S02]  /*0eb0*/  STS [UR48+0x38], R2 ;  /* 0x00003802ff007988 */ /* 0x0003e40008000830 */
.L_x_34:
[----:B------:R-:W-:Y:S05]  /*0ec0*/  @P1 BREAK B2 ;  /* 0x0000000000021942 */ /* 0x000fea0003800000 */
[----:B------:R-:W-:Y:S05]  /*0ed0*/  @P1 BRA `(.L_x_36) ;  /* 0x00000000000c1947 */ /* 0x000fea0003800000 */
[----:B------:R1:W-:Y:S02]  /*0ee0*/  STS [UR48+0x20], R5 ;  /* 0x00002005ff007988 */ /* 0x0003e40008000830 */
.L_x_35:
[----:B------:R-:W-:Y:S05]  /*0ef0*/  BSYNC B2 ;  /* 0x0000000000027941 */ /* 0x000fea0003800000 */
.L_x_33:
[----:B------:R1:W-:Y:S02]  /*0f00*/  @!P1 STS [UR48+0x24], R4 ;  /* 0x00002404ff009988 */ /* 0x0003e40008000830 */
.L_x_36:
[----:B------:R-:W-:Y:S05]  /*0f10*/  BSYNC B3 ;  /* 0x0000000000037941 */ /* 0x000fea0003800000 */
.L_x_32:
[----:B------:R-:W-:Y:S05]  /*0f20*/  WARPSYNC.ALL ;  /* 0x0000000000007948 */ /* 0x000fea0003800000 */
[----:B------:R-:W-:Y:S04]  /*0f30*/  BSSY B3, `(.L_x_37) ;  /* 0x000000e000037945 */ /* 0x000fe80003800000 */
[----:B------:R-:W-:Y:S05]  /*0f40*/  @P1 BRA `(.L_x_38) ;  /* 0x0000000000301947 */ /* 0x000fea0003800000 */
[----:B------:R-:W5:Y:S01]  /*0f50*/  LDS R3, [UR48+0x34] ;  /* 0x00003430ff037984 */ /* 0x000f620008000800 */
[----:B-1----:R-:W1:Y:S03]  /*0f60*/  LDC.64 R4, c[0x0][0x248] ;  /* 0x00009200ff047b82 */ /* 0x002e660000000a00 */
[----:B--23--:R-:W2:Y:S01]  /*0f70*/  LDS R2, [UR48+0x1c] ;  /* 0x00001c30ff027984 */ /* 0x00cea20008000800 */
[C---:B-1----:R-:W-:Y:S01]  /*0f80*/  SHF.L.U64.HI R5, R4.reuse, 0x1, R5 ;  /* 0x0000000104057819 */ /* 0x042fe20000010205 */
[----:B------:R-:W-:-:S03]  /*0f90*/  IMAD.SHL.U32 R4, R4, 0x2, RZ ;  /* 0x0000000204047824 */ /* 0x000fc600078e00ff */
[--C-:B------:R-:W-:Y:S02]  /*0fa0*/  SHF.R.U32.HI R9, RZ, 0x4, R5.reuse ;  /* 0x00000004ff097819 */ /* 0x100fe40000011605 */
[----:B------:R-:W-:-:S05]  /*0fb0*/  SHF.R.U64 R4, R4, 0x4, R5 ;  /* 0x0000000404047819 */ /* 0x000fca0000001205 */
[----:B------:R1:W-:Y:S01]  /*0fc0*/  STS [UR48+0xc], R4 ;  /* 0x00000c04ff007988 */ /* 0x0003e20008000830 */
[----:B-----5:R-:W-:Y:S02]  /*0fd0*/  LOP3.LUT R3, R3, 0x7, RZ, 0xb8, !PT ;  /* 0x0000000703037812 */ /* 0x020fe400078eb8ff */
[----:B--2---:R-:W-:-:S03]  /*0fe0*/  LOP3.LUT R2, R2, 0xf, R9, 0xb8, !PT ;  /* 0x0000000f02027812 */ /* 0x004fc600078eb809 */
[----:B------:R1:W-:Y:S04]  /*0ff0*/  STS [UR48+0x34], R3 ;  /* 0x00003403ff007988 */ /* 0x0003e80008000830 */
[----:B------:R1:W-:Y:S02]  /*1000*/  STS [UR48+0x1c], R2 ;  /* 0x00001c02ff007988 */ /* 0x0003e40008000830 */
.L_x_38:
[----:B------:R-:W-:Y:S05]  /*1010*/  BSYNC B3 ;  /* 0x0000000000037941 */ /* 0x000fea0003800000 */
.L_x_37:
[----:B------:R-:W-:Y:S04]  /*1020*/  BSSY B3, `(.L_x_39) ;  /* 0x000001a000037945 */ /* 0x000fe80003800000 */
[----:B------:R-:W-:Y:S04]  /*1030*/  BSSY B4, `(.L_x_40) ;  /* 0x0000015000047945 */ /* 0x000fe80003800000 */
[----:B------:R-:W-:Y:S05]  /*1040*/  @P1 BRA `(.L_x_41) ;  /* 0x0000000000201947 */ /* 0x000fea0003800000 */
[----:B-123--:R-:W1:Y:S02]  /*1050*/  LDS R2, [UR48+0x34] ;  /* 0x00003430ff027984 */ /* 0x00ee640008000800 */
[----:B-1----:R-:W-:-:S05]  /*1060*/  LOP3.LUT R2, R2, 0x38, RZ, 0xb8, !PT ;  /* 0x0000003802027812 */ /* 0x002fca00078eb8ff */
[----:B------:R1:W-:Y:S01]  /*1070*/  STS [UR48+0x34], R2 ;  /* 0x00003402ff007988 */ /* 0x0003e20008000830 */
[----:B------:R-:W-:Y:S05]  /*1080*/  @P1 BRA `(.L_x_42) ;  /* 0x0000000000201947 */ /* 0x000fea0003800000 */
[----:B-1----:R-:W1:Y:S01]  /*1090*/  LDS R2, [UR48+0x8] ;  /* 0x00000830ff027984 */ /* 0x002e620008000800 */
[----:B------:R-:W-:-:S05]  /*10a0*/  IMAD.MOV.U32 R3, RZ, RZ, 0x780 ;  /* 0x00000780ff037424 */ /* 0x000fca00078e00ff */
[----:B-1----:R-:W-:-:S05]  /*10b0*/  LOP3.LUT R2, R2, 0x500, R3, 0xd8, !PT ;  /* 0x0000050002027812 */ /* 0x002fca00078ed803 */
[----:B------:R1:W-:Y:S02]  /*10c0*/  STS [UR48+0x8], R2 ;  /* 0x00000802ff007988 */ /* 0x0003e40008000830 */
.L_x_41:
[----:B------:R-:W-:Y:S05]  /*10d0*/  @P1 BRA `(.L_x_43) ;  /* 0x0000000000281947 */ /* 0x000fea0003800000 */
[----:B-123--:R-:W1:Y:S02]  /*10e0*/  LDS R2, [UR48+0x8] ;  /* 0x00000830ff027984 */ /* 0x00ee640008000800 */
[----:B-1----:R-:W-:-:S05]  /*10f0*/  LOP3.LUT R2, R2, 0x1800, RZ, 0xb8, !PT ;  /* 0x0000180002027812 */ /* 0x002fca00078eb8ff */
[----:B------:R2:W-:Y:S02]  /*1100*/  STS [UR48+0x8], R2 ;  /* 0x00000802ff007988 */ /* 0x0005e40008000830 */
.L_x_42:
[----:B------:R-:W-:Y:S05]  /*1110*/  @P1 BREAK B4 ;  /* 0x0000000000041942 */ /* 0x000fea0003800000 */
[----:B------:R-:W-:Y:S05]  /*1120*/  @P1 BRA `(.L_x_44) ;  /* 0x0000000000241947 */ /* 0x000fea0003800000 */
[----:B-12---:R-:W1:Y:S01]  /*1130*/  LDS R2, [UR48+0x8] ;  /* 0x00000830ff027984 */ /* 0x006e620008000800 */
[----:B------:R-:W-:-:S05]  /*1140*/  IMAD.MOV.U32 R3, RZ, RZ, 0x6000 ;  /* 0x00006000ff037424 */ /* 0x000fca00078e00ff */
[----:B-1----:R-:W-:-:S04]  /*1150*/  LOP3.LUT R2, R2, 0x6000, R3, 0xd8, !PT ;  /* 0x0000600002027812 */ /* 0x002fc800078ed803 */
[----:B------:R-:W-:-:S05]  /*1160*/  LOP3.LUT R2, R2, 0x400000, RZ, 0xb8, !PT ;  /* 0x0040000002027812 */ /* 0x000fca00078eb8ff */
[----:B------:R1:W-:Y:S02]  /*1170*/  STS [UR48+0x8], R2 ;  /* 0x00000802ff007988 */ /* 0x0003e40008000830 */
.L_x_43:
[----:B------:R-:W-:Y:S05]  /*1180*/  BSYNC B4 ;  /* 0x0000000000047941 */ /* 0x000fea0003800000 */
.L_x_40:
[----:B-123--:R-:W1:Y:S02]  /*1190*/  @!P1 LDS R2, [UR48+0x8] ;  /* 0x00000830ff029984 */ /* 0x00ee640008000800 */
[----:B-1----:R-:W-:-:S05]  /*11a0*/  @!P1 LOP3.LUT R2, R2, 0x8000, RZ, 0xb8, !PT ;  /* 0x0000800002029812 */ /* 0x002fca00078eb8ff */
[----:B------:R3:W-:Y:S02]  /*11b0*/  @!P1 STS [UR48+0x8], R2 ;  /* 0x00000802ff009988 */ /* 0x0007e40008000830 */
.L_x_44:
[----:B------:R-:W-:Y:S05]  /*11c0*/  BSYNC B3 ;  /* 0x0000000000037941 */ /* 0x000fea0003800000 */
.L_x_39:
[----:B------:R-:W-:Y:S05]  /*11d0*/  WARPSYNC.ALL ;  /* 0x0000000000007948 */ /* 0x000fea0003800000 */
[----:B------:R-:W-:Y:S01]  /*11e0*/  UIADD3 UR6, UR6, 0x100, URZ ;  /* 0x0000010006067890 */ /* 0x000fe2000fffe03f */
[----:B------:R1:W-:Y:S01]  /*11f0*/  STL [R1+0x400], RZ ;  /* 0x000400ff01007387 */ /* 0x0003e20000100800 */
[----:B------:R-:W-:Y:S02]  /*1200*/  ISETP.GE.AND P2, PT, R12, 0x1, PT ;  /* 0x000000010c00780c */ /* 0x000fe40003f46270 */
[----:B------:R-:W-:Y:S01]  /*1210*/  UIADD3 UR4, UP0, UR6, UR8, URZ ;  /* 0x0000000806047290 */ /* 0x000fe2000ff1e03f */
[----:B------:R-:W-:-:S05]  /*1220*/  SHF.R.U32.HI R6, RZ, 0x5, R245 ;  /* 0x00000005ff067819 */ /* 0x000fca00000116f5 */
[----:B----4-:R-:W-:Y:S01]  /*1230*/  IMAD.U32 R8, RZ, RZ, UR4 ;  /* 0x00000004ff087e24 */ /* 0x010fe2000f8e00ff */
[----:B------:R-:W-:-:S04]  /*1240*/  ULEA.HI.X.SX32 UR4, UR6, UR9, 0x1, UP0 ;  /* 0x0000000906047291 */ /* 0x000fc800080f0e3f */
[----:B------:R1:W-:Y:S02]  /*1250*/  STL [R1+0x668], R8 ;  /* 0x0006680801007387 */ /* 0x0003e40000100800 */
[----:B------:R-:W-:-:S05]  /*1260*/  IMAD.U32 R9, RZ, RZ, UR4 ;  /* 0x00000004ff097e24 */ /* 0x000fca000f8e00ff */
        /* <DEDUP_REMOVED lines=16> */
.L_x_45:
[----:B------:R-:W-:Y:S05]  /*1370*/  @P0 BRA `(.L_x_46) ;  /* 0x00000000000c0947 */ /* 0x000fea0003800000 */
[----:B------:R0:W-:Y:S01]  /*1380*/  UTMACMDFLUSH ;  /* 0x00000000000079b7 */ /* 0x0001e20000000000 */
[----:B------:R-:W-:Y:S05]  /*1390*/  @P0 BRA `(.L_x_46) ;  /* 0x0000000000040947 */ /* 0x000fea0003800000 */
[----:B------:R-:W-:-:S04]  /*13a0*/  DEPBAR.LE SB0, 0x0 ;  /* 0x000080000000791a */ /* 0x000fc80000000000 */
.L_x_46:
[----:B------:R1:W-:Y:S01]  /*13b0*/  STL [R1+0x404], RZ ;  /* 0x000404ff01007387 */ /* 0x0003e20000100800 */
[----:B------:R-:W-:Y:S05]  /*13c0*/  WARPSYNC.ALL ;  /* 0x0000000000007948 */ /* 0x000fea0003800000 */
[----:B------:R1:W-:Y:S01]  /*13d0*/  STL [R1+0x408], RZ ;  /* 0x000408ff01007387 */ /* 0x0003e20000100800 */
[----:B----4-:R-:W-:Y:S01]  /*13e0*/  R2UR UR4, R6 ;  /* 0x00000000060472ca */ /* 0x010fe200000e0000 */
[----:B------:R-:W4:Y:S01]  /*13f0*/  S2UR UR7, SR_CTAID.Y ;  /* 0x00000000000779c3 */ /* 0x000f220000002600 */
[----:B-----5:R-:W-:Y:S01]  /*1400*/  VOTEU.ALL UP0, P1 ;  /* 0x00000000003f7886 */ /* 0x020fe20000800000 */
[----:B------:R1:W-:Y:S01]  /*1410*/  STL [R1+0x40c], RZ ;  /* 0x00040cff01007387 */ /* 0x0003e20000100800 */
[----:B------:R-:W-:-:S02]  /*1420*/  CS2R R24, SRZ ;  /* 0x0000000000187805 */ /* 0x000fc4000001ff00 */
[----:B------:R-:W-:Y:S02]  /*1430*/  CS2R R26, SRZ ;  /* 0x00000000001a7805 */ /* 0x000fe4000001ff00 */
[----:B------:R-:W-:Y:S01]  /*1440*/  CS2R R28, SRZ ;  /* 0x00000000001c7805 */ /* 0x000fe2000001ff00 */
[----:B------:R1:W-:Y:S01]  /*1450*/  STL [R1+0x410], RZ ;  /* 0x000410ff01007387 */ /* 0x0003e20000100800 */
[----:B------:R-:W-:Y:S01]  /*1460*/  CS2R R30, SRZ ;  /* 0x00000000001e7805 */ /* 0x000fe2000001ff00 */
[----:B------:R-:W2:Y:S01]  /*1470*/  S2UR UR6, SR_CTAID.X ;  /* 0x00000000000679c3 */ /* 0x000ea20000002500 */
[----:B------:R-:W-:Y:S01]  /*1480*/  CS2R R32, SRZ ;  /* 0x0000000000207805 */ /* 0x000fe2000001ff00 */
[----:B------:R1:W-:Y:S01]  /*1490*/  STL [R1+0x414], RZ ;  /* 0x000414ff01007387 */ /* 0x0003e20000100800 */
[----:B------:R-:W-:Y:S01]  /*14a0*/  UMOV UR4, 0x1 ;  /* 0x0000000100047882 */ /* 0x000fe20000000000 */
[----:B------:R-:W-:Y:S01]  /*14b0*/  CS2R R34, SRZ ;  /* 0x0000000000227805 */ /* 0x000fe2000001ff00 */
[----:B------:R-:W-:-:S04]  /*14c0*/  @!UP0 UIADD3 UR4, -UR4, 0x100000, URZ ;  /* 0x0010000004048890 */ /* 0x000fc8000fffe13f */
[----:B------:R-:W-:Y:S02]  /*14d0*/  @!UP0 USHF.L.U32 UR5, UR4, 0xb, URZ ;  /* 0x0000000b04058899 */ /* 0x000fe4000800063f */
[----:B------:R-:W-:Y:S01]  /*14e0*/  @!UP0 USHF.L.U32 UR4, UR4, 0x1, URZ ;  /* 0x0000000104048899 */ /* 0x000fe2000800063f */
[----:B------:R1:W-:Y:S01]  /*14f0*/  STL [R1+0x418], RZ ;  /* 0x000418ff01007387 */ /* 0x0003e20000100800 */
[----:B------:R-:W-:Y:S01]  /*1500*/  VOTEU.ALL UP0, P1 ;  /* 0x00000000003f7886 */ /* 0x000fe20000800000 */
[----:B------:R-:W-:Y:S02]  /*1510*/  CS2R R36, SRZ ;  /* 0x0000000000247805 */ /* 0x000fe4000001ff00 */
[----:B------:R-:W-:Y:S01]  /*1520*/  CS2R R38, SRZ ;  /* 0x0000000000267805 */ /* 0x000fe2000001ff00 */
[----:B------:R1:W-:Y:S01]  /*1530*/  STL [R1+0x41c], RZ ;  /* 0x00041cff01007387 */ /* 0x0003e20000100800 */
[----:B------:R-:W-:Y:S02]  /*1540*/  CS2R R40, SRZ ;  /* 0x0000000000287805 */ /* 0x000fe4000001ff00 */
[----:B------:R-:W-:-:S02]  /*1550*/  CS2R R42, SRZ ;  /* 0x00000000002a7805 */ /* 0x000fc4000001ff00 */
[----:B------:R-:W-:Y:S01]  /*1560*/  CS2R R44, SRZ ;  /* 0x00000000002c7805 */ /* 0x000fe2000001ff00 */
[----:B------:R1:W-:Y:S01]  /*1570*/  STL [R1+0x420], RZ ;  /* 0x000420ff01007387 */ /* 0x0003e20000100800 */
[----:B------:R-:W-:Y:S01]  /*1580*/  CS2R R46, SRZ ;  /* 0x00000000002e7805 */ /* 0x000fe2000001ff00 */
[----:B----4-:R-:W-:Y:S01]  /*1590*/  USHF.L.U32 UR7, UR7, 0x8, URZ ;  /* 0x0000000807077899 */ /* 0x010fe2000800063f */
[----:B------:R-:W-:Y:S01]  /*15a0*/  CS2R R48, SRZ ;  /* 0x0000000000307805 */ /* 0x000fe2000001ff00 */
[----:B------:R1:W-:Y:S01]  /*15b0*/  STL [R1+0x424], RZ ;  /* 0x000424ff01007387 */ /* 0x0003e20000100800 */
[----:B------:R-:W-:Y:S02]  /*15c0*/  CS2R R50, SRZ ;  /* 0x0000000000327805 */ /* 0x000fe4000001ff00 */
[----:B------:R-:W-:Y:S02]  /*15d0*/  CS2R R52, SRZ ;  /* 0x0000000000347805 */ /* 0x000fe4000001ff00 */
[----:B------:R-:W-:Y:S01]  /*15e0*/  CS2R R54, SRZ ;  /* 0x0000000000367805 */ /* 0x000fe2000001ff00 */
[----:B------:R1:W-:Y:S01]  /*15f0*/  STL [R1+0x428], RZ ;  /* 0x000428ff01007387 */ /* 0x0003e20000100800 */
[----:B------:R-:W-:Y:S01]  /*1600*/  CS2R R56, SRZ ;  /* 0x0000000000387805 */ /* 0x000fe2000001ff00 */
[----:B--2---:R-:W-:Y:S01]  /*1610*/  USHF.L.U32 UR51, UR6, 0x8, URZ ;  /* 0x0000000806337899 */ /* 0x004fe2000800063f */
[----:B------:R-:W-:Y:S01]  /*1620*/  CS2R R58, SRZ ;  /* 0x00000000003a7805 */ /* 0x000fe2000001ff00 */
[----:B------:R1:W-:Y:S01]  /*1630*/  STL [R1+0x42c], RZ ;  /* 0x00042cff01007387 */ /* 0x0003e20000100800 */
[----:B------:R-:W-:-:S02]  /*1640*/  CS2R R60, SRZ ;  /* 0x00000000003c7805 */ /* 0x000fc4000001ff00 */
[----:B------:R-:W-:Y:S02]  /*1650*/  CS2R R62, SRZ ;  /* 0x00000000003e7805 */ /* 0x000fe4000001ff00 */
[----:B------:R-:W-:Y:S01]  /*1660*/  CS2R R64, SRZ ;  /* 0x0000000000407805 */ /* 0x000fe2000001ff00 */
[----:B------:R1:W-:Y:S01]  /*1670*/  STL [R1+0x430], RZ ;  /* 0x000430ff01007387 */ /* 0x0003e20000100800 */
[----:B------:R-:W-:Y:S02]  /*1680*/  CS2R R66, SRZ ;  /* 0x0000000000427805 */ /* 0x000fe4000001ff00 */
[----:B------:R-:W-:Y:S02]  /*1690*/  CS2R R68, SRZ ;  /* 0x0000000000447805 */ /* 0x000fe4000001ff00 */
        /* <DEDUP_REMOVED lines=54> */
[----:B------:R-:W-:-:S03]  /*1a00*/  CS2R R150, SRZ ;  /* 0x0000000000967805 */ /* 0x000fc6000001ff00 */
[----:B------:R1:W-:Y:S04]  /*1a10*/  STL [R1+0x46c], RZ ;  /* 0x00046cff01007387 */ /* 0x0003e80000100800 */
        /* <DEDUP_REMOVED lines=228> */
[----:B------:R1:W-:Y:S04]  /*2860*/  STL [R1], RZ ;  /* 0x000000ff01007387 */ /* 0x0003e80000100800 */
        /* <DEDUP_REMOVED lines=119> */
[----:B------:R1:W-:Y:S01]  /*2fe0*/  STL [R1+0x1e0], RZ ;  /* 0x0001e0ff01007387 */ /* 0x0003e20000100800 */
[----:B------:R-:W-:Y:S06]  /*2ff0*/  BAR.SYNC.DEFER_BLOCKING 0x0 ;  /* 0x0000000000007b1d */ /* 0x000fec0000010000 */
[----:B------:R1:W-:Y:S04]  /*3000*/  STL [R1+0x1e4], RZ ;  /* 0x0001e4ff01007387 */ /* 0x0003e80000100800 */
[----:B------:R1:W-:Y:S04]  /*3010*/  STL [R1+0x1e8], RZ ;  /* 0x0001e8ff01007387 */ /* 0x0003e80000100800 */
[----:B------:R1:W-:Y:S04]  /*3020*/  STL [R1+0x1ec], RZ ;  /* 0x0001ecff01007387 */ /* 0x0003e80000100800 */
[----:B------:R1:W-:Y:S04]  /*3030*/  STL [R1+0x1f0], RZ ;  /* 0x0001f0ff01007387 */ /* 0x0003e80000100800 */
[----:B------:R1:W-:Y:S04]  /*3040*/  STL [R1+0x1f4], RZ ;  /* 0x0001f4ff01007387 */ /* 0x0003e80000100800 */
[----:B------:R-:W2:Y:S02]  /*3050*/  FENCE.VIEW.ASYNC.S ;  /* 0x00000000000073c6 */ /* 0x000ea40000000000 */
[----:B--2---:R1:W2:Y:S02]  /*3060*/  @!UP0 SYNCS.EXCH.64 URZ, [UR48+0x10000], UR4 ;  /* 0x01000004303f85b2 */ /* 0x0042a40008000100 */
[----:B------:R1:W-:Y:S04]  /*3070*/  STL [R1+0x1f8], RZ ;  /* 0x0001f8ff01007387 */ /* 0x0003e80000100800 */
[----:B------:R1:W-:Y:S01]  /*3080*/  STL [R1+0x1fc], RZ ;  /* 0x0001fcff01007387 */ /* 0x0003e20000100800 */
[----:B------:R-:W-:Y:S05]  /*3090*/  @!P2 BRA `(.L_x_47) ;  /* 0x000000480018a947 */ /* 0x000fea0003800000 */
[----:B------:R4:W-:Y:S01]  /*30a0*/  STL [R1+0x400], RZ ;  /* 0x000400ff01007387 */ /* 0x0009e20000100800 */
[----:B------:R-:W-:Y:S01]  /*30b0*/  USHF.R.U32.HI UR56, URZ, 0x4, UR48 ;  /* 0x000000043f387899 */ /* 0x000fe20008011630 */
[----:B------:R-:W-:Y:S01]  /*30c0*/  CS2R R24, SRZ ;  /* 0x0000000000187805 */ /* 0x000fe2000001ff00 */
[----:B------:R-:W-:Y:S01]  /*30d0*/  UIADD3 UR6, UR48, 0x8000, URZ ;  /* 0x0000800030067890 */ /* 0x000fe2000fffe03f */
[----:B------:R4:W-:Y:S01]  /*30e0*/  STL [R1+0x404], RZ ;  /* 0x000404ff01007387 */ /* 0x0009e20000100800 */
[----:B------:R-:W-:Y:S01]  /*30f0*/  USGXT.U32 UR56, UR56, 0xe ;  /* 0x0000000e3838789a */ /* 0x000fe20008000000 */
[----:B------:R-:W-:Y:S01]  /*3100*/  CS2R R26, SRZ ;  /* 0x00000000001a7805 */ /* 0x000fe2000001ff00 */
[----:B------:R-:W-:Y:S01]  /*3110*/  USHF.R.U32.HI UR6, URZ, 0x4, UR6 ;  /* 0x000000043f067899 */ /* 0x000fe20008011606 */
[----:B------:R4:W-:Y:S01]  /*3120*/  STL [R1+0x408], RZ ;  /* 0x000408ff01007387 */ /* 0x0009e20000100800 */
[----:B------:R-:W-:Y:S01]  /*3130*/  UIADD3 UR12, UP0, UR56, 0x2, URZ ;  /* 0x00000002380c7890 */ /* 0x000fe2000ff1e03f */
[----:B------:R-:W-:Y:S01]  /*3140*/  CS2R R28, SRZ ;  /* 0x00000000001c7805 */ /* 0x000fe2000001ff00 */
[----:B------:R-:W-:Y:S01]  /*3150*/  USGXT.U32 UR6, UR6, 0xe ;  /* 0x0000000e0606789a */ /* 0x000fe20008000000 */
[----:B------:R4:W-:Y:S01]  /*3160*/  STL [R1+0x40c], RZ ;  /* 0x00040cff01007387 */ /* 0x0009e20000100800 */
[----:B-1----:R-:W-:Y:S01]  /*3170*/  UMOV UR4, URZ ;  /* 0x0000003f00047c82 */ /* 0x002fe20008000000 */
[----:B------:R-:W-:Y:S01]  /*3180*/  UMOV UR5, URZ ;  /* 0x0000003f00057c82 */ /* 0x000fe20008000000 */
[----:B------:R-:W-:Y:S01]  /*3190*/  UIADD3.X UR13, UR4, 0x40000040, URZ, UP0, !UPT ;  /* 0x40000040040d7890 */ /* 0x000fe200087fe43f */
[----:B------:R4:W-:Y:S01]  /*31a0*/  STL [R1+0x410], RZ ;  /* 0x000410ff01007387 */ /* 0x0009e20000100800 */
[----:B------:R-:W-:Y:S01]  /*31b0*/  UIADD3 UR14, UP0, UR6, 0x2000080, URZ ;  /* 0x02000080060e7890 */ /* 0x000fe2000ff1e03f */
[----:B------:R-:W-:-:S02]  /*31c0*/  CS2R R30, SRZ ;  /* 0x00000000001e7805 */ /* 0x000fc4000001ff00 */
[----:B------:R-:W-:Y:S01]  /*31d0*/  CS2R R32, SRZ ;  /* 0x0000000000207805 */ /* 0x000fe2000001ff00 */
[----:B------:R4:W-:Y:S01]  /*31e0*/  STL [R1+0x414], RZ ;  /* 0x000414ff01007387 */ /* 0x0009e20000100800 */
[----:B------:R-:W-:Y:S01]  /*31f0*/  UIADD3.X UR15, UR5, 0x40000040, URZ, UP0, !UPT ;  /* 0x40000040050f7890 */ /* 0x000fe200087fe43f */
        /* <DEDUP_REMOVED lines=47> */
[----:B------:R-:W-:Y:S01]  /*34f0*/  CS2R R104, SRZ ;  /* 0x0000000000687805 */ /* 0x000fe2000001ff00 */
[----:B------:R-:W-:Y:S01]  /*3500*/  ULOP3.LUT UR58, UR6, 0x2000000, URZ, 0xfc, !UPT ;  /* 0x02000000063a7892 */ /* 0x000fe2000f8efc3f */
        /* <DEDUP_REMOVED lines=30> */
[----:B------:R-:W-:Y:S01]  /*36f0*/  CS2R R150, SRZ ;  /* 0x0000000000967805 */ /* 0x000fe2000001ff00 */
[----:B------:R-:W-:Y:S02]  /*3700*/  UIADD3.64 UR10, UR12, 0x1fe, URZ ;  /* 0x000001fe0c0a7897 */ /* 0x000fe4000fffe03f */
[----:B------:R4:W-:Y:S01]  /*3710*/  STL [R1+0x468], RZ ;  /* 0x000468ff01007387 */ /* 0x0009e20000100800 */
[----:B------:R-:W-:Y:S02]  /*3720*/  UIADD3.64 UR6, UR12, 0x200, URZ ;  /* 0x000002000c067897 */ /* 0x000fe4000fffe03f */
[----:B------:R-:W-:Y:S01]  /*3730*/  UIADD3.64 UR10, UR12, 0x202, URZ ;  /* 0x000002020c0a7897 */ /* 0x000fe2000fffe03f */
[----:B------:R4:W-:Y:S01]  /*3740*/  STL [R1+0x46c], RZ ;  /* 0x00046cff01007387 */ /* 0x0009e20000100800 */
[----:B------:R-:W-:-:S02]  /*3750*/  UIADD3.64 UR6, UR12, 0x204, URZ ;  /* 0x000002040c067897 */ /* 0x000fc4000fffe03f */
[----:B------:R-:W-:Y:S01]  /*3760*/  UIADD3.64 UR8, UR12, 0x2, URZ ;  /* 0x000000020c087897 */ /* 0x000fe2000fffe03f */
[----:B------:R4:W-:Y:S01]  /*3770*/  STL [R1+0x470], RZ ;  /* 0x000470ff01007387 */ /* 0x0009e20000100800 */
[----:B------:R-:W-:Y:S02]  /*3780*/  UIADD3.64 UR4, UR12, 0x4, URZ ;  /* 0x000000040c047897 */ /* 0x000fe4000fffe03f */
[----:B------:R-:W-:Y:S01]  /*3790*/  UIADD3.64 UR16, UR12, 0x3fe, URZ ;  /* 0x000003fe0c107897 */ /* 0x000fe2000fffe03f */
        /* <DEDUP_REMOVED lines=13> */
[----:B------:R-:W-:Y:S01]  /*3870*/  UIADD3.64 UR6, UR14, 0x100, URZ ;  /* 0x000001000e067897 */ /* 0x000fe2000fffe03f */
[----:B------:R-:W-:-:S02]  /*3880*/  UMOV UR50, URZ ;  /* 0x0000003f00327c82 */ /* 0x000fc40008000000 */
[----:B------:R4:W-:Y:S01]  /*3890*/  STL [R1+0x488], RZ ;  /* 0x000488ff01007387 */ /* 0x0009e20000100800 */
[----:B------:R-:W-:-:S03]  /*38a0*/  UMOV UR59, 0x40000040 ;  /* 0x40000040003b7882 */ /* 0x000fc60000000000 */
        /* <DEDUP_REMOVED lines=348> */
[----:B------:R4:W-:Y:S02]  /*4e70*/  STL [R1+0x1fc], RZ ;  /* 0x0001fcff01007387 */ /* 0x0009e40000100800 */
.L_x_49:
[----:B-----5:R-:W5:Y:S01]  /*4e80*/  LDL R3, [R1+0x660] ;  /* 0x0006600001037983 */ /* 0x020f620000100800 */
[----:B---3--:R-:W-:Y:S01]  /*4e90*/  SHF.R.U32.HI R2, RZ, 0x5, R245 ;  /* 0x00000005ff027819 */ /* 0x008fe200000116f5 */
[----:B------:R-:W1:Y:S08]  /*4ea0*/  S2UR UR18, SR_CTAID.Y ;  /* 0x00000000001279c3 */ /* 0x000e700000002600 */
[----:B--2---:R-:W-:Y:S01]  /*4eb0*/  BAR.SYNC.DEFER_BLOCKING 0x0 ;  /* 0x0000000000007b1d */ /* 0x004fe20000010000 */
[----:B------:R-:W-:Y:S01]  /*4ec0*/  R2UR UR19, R2 ;  /* 0x00000000021372ca */ /* 0x000fe200000e0000 */
[----:B------:R-:W-:Y:S01]  /*4ed0*/  @!P1 IMAD.MOV.U32 R2, RZ, RZ, 0x10000 ;  /* 0x00010000ff029424 */ /* 0x000fe200078e00ff */
[----:B------:R-:W-:-:S02]  /*4ee0*/  ELECT P0, URZ, PT ;  /* 0x00000000003f782f */ /* 0x000fc40003800000 */
[----:B------:R-:W-:Y:S01]  /*4ef0*/  R2UR UR23, R252 ;  /* 0x00000000fc1772ca */ /* 0x000fe200000e0000 */
[----:B------:R-:W-:Y:S01]  /*4f00*/  UIADD3 UR49, UR48, 0x10000, URZ ;  /* 0x0001000030317890 */ /* 0x000fe2000fffe03f */
[----:B------:R-:W-:Y:S01]  /*4f10*/  ISETP.LT.U32.AND P0, PT, R7, 0x20, P0 ;  /* 0x000000200700780c */ /* 0x000fe20000701070 */
[----:B------:R-:W-:-:S05]  /*4f20*/  UMOV UR55, UR50 ;  /* 0x0000003200377c82 */ /* 0x000fca0008000000 */
[----:B------:R-:W-:Y:S01]  /*4f30*/  UMOV UR53, UR49 ;  /* 0x0000003100357c82 */ /* 0x000fe20008000000 */
[----:B------:R-:W-:-:S04]  /*4f40*/  ULOP3.LUT UR54, UR19, 0x3, URZ, 0xc0, !UPT ;  /* 0x0000000313367892 */ /* 0x000fc8000f8ec03f */
[----:B------:R-:W-:Y:S02]  /*4f50*/  ULEA UR52, UR54, UR48, 0xd ;  /* 0x0000003036347291 */ /* 0x000fe4000f8e683f */
[----:B------:R-:W-:Y:S01]  /*4f60*/  VOTEU.ANY UP0, P0 ;  /* 0x00000000003f7886 */ /* 0x000fe20000000100 */
[----:B------:R-:W-:Y:S01]  /*4f70*/  VOTEU.ANY UP1, P0 ;  /* 0x00000000003f7886 */ /* 0x000fe20000020100 */
[----:B-1----:R-:W-:Y:S01]  /*4f80*/  USHF.L.U32 UR18, UR18, 0x8, URZ ;  /* 0x0000000812127899 */ /* 0x002fe2000800063f */
[----:B------:R1:W-:Y:S01]  /*4f90*/  @!P1 SYNCS.ARRIVE.TRANS64 RZ, [UR48+0x10000], R2 ;  /* 0x01000002ffff99a7 */ /* 0x0003e20008000030 */
[----:B------:R2:W-:Y:S06]  /*4fa0*/  MEMBAR.ALL.CTA ;  /* 0x0000000000007992 */ /* 0x0005ec0000008000 */
[----:B--2---:R-:W2:Y:S01]  /*4fb0*/  FENCE.VIEW.ASYNC.S ;  /* 0x00000000000073c6 */ /* 0x004ea20000000000 */
[----:B------:R-:W-:Y:S01]  /*4fc0*/  ULEA UR54, UR54, UR18, 0x6 ;  /* 0x0000001236367291 */ /* 0x000fe2000f8e303f */
[----:B------:R-:W-:-:S02]  /*4fd0*/  @UP0 UMOV UR19, UR60 ;  /* 0x0000003c00130c82 */ /* 0x000fc40008000000 */
[----:B------:R-:W-:Y:S01]  /*4fe0*/  @UP0 UMOV UR18, UR61 ;  /* 0x0000003d00120c82 */ /* 0x000fe20008000000 */
[----:B------:R-:W-:Y:S01]  /*4ff0*/  UIADD3 UR52, UR52, 0x8000, URZ ;  /* 0x0000800034347890 */ /* 0x000fe2000fffe03f */
[----:B-1----:R-:W-:Y:S01]  /*5000*/  SHF.L.U32 R2, R0, 0x1f, RZ ;  /* 0x0000001f00027819 */ /* 0x002fe200000006ff */
[----:B--2---:R-:W-:Y:S06]  /*5010*/  BAR.SYNC.DEFER_BLOCKING 0x0 ;  /* 0x0000000000007b1d */ /* 0x004fec0000010000 */
[----:B------:R1:W-:Y:S02]  /*5020*/  @UP1 UTMALDG.2D [UR48], [UR18] ;  /* 0x00000030120015b4 */ /* 0x0003e40008008000 */
[----:B-1----:R-:W-:Y:S01]  /*5030*/  UMOV UR19, UR23 ;  /* 0x0000001700137c82 */ /* 0x002fe20008000000 */
[----:B------:R-:W-:Y:S01]  /*5040*/  BAR.SYNC.DEFER_BLOCKING 0x0 ;  /* 0x0000000000007b1d */ /* 0x000fe20000010000 */
[----:B-----5:R-:W-:-:S13]  /*5050*/  R2UR UR22, R3 ;  /* 0x00000000031672ca */ /* 0x020fda00000e0000 */
[----:B------:R-:W-:Y:S02]  /*5060*/  UMOV UR18, UR22 ;  /* 0x0000001600127c82 */ /* 0x000fe40008000000 */
[----:B------:R1:W-:Y:S01]  /*5070*/  UTMALDG.2D [UR52], [UR18] ;  /* 0x00000034120075b4 */ /* 0x0003e20008008000 */
[----:B------:R-:W-:Y:S06]  /*5080*/  BAR.SYNC.DEFER_BLOCKING 0x0 ;  /* 0x0000000000007b1d */ /* 0x000fec0000010000 */
[----:B------:R-:W2:Y:S02]  /*5090*/  SYNCS.PHASECHK.TRANS64.TRYWAIT P0, [UR48+0x10000], R2 ;  /* 0x01000002ff0075a7 */ /* 0x000ea40008000170 */
[----:B-12---:R-:W-:Y:S05]  /*50a0*/  @!P0 BRA `(.L_x_48) ;  /* 0x0000006c00148947 */ /* 0x006fea0003800000 */
.L_x_50:
[----:B------:R-:W-:Y:S04]  /*50b0*/  STL [R1+0x6e0], R245 ;  /* 0x0006e0f501007387 */ /* 0x000fe80000100800 */
[----:B------:R-:W-:Y:S04]  /*50c0*/  STL.64 [R1+0x6d8], R150 ;  /* 0x0006d89601007387 */ /* 0x000fe80000100a00 */
        /* <DEDUP_REMOVED lines=12> */
[----:B------:R1:W-:Y:S04]  /*5190*/  STL.64 [R1+0x670], R124 ;  /* 0x0006707c01007387 */ /* 0x0003e80000100a00 */
[----:B-1----:R-:W2:Y:S04]  /*51a0*/  LDL.LU.64 R124, [R1+0x400] ;  /* 0x00040000017c7983 */ /* 0x002ea80000300a00 */
[----:B------:R-:W2:Y:S04]  /*51b0*/  LDL.LU.64 R126, [R1+0x408] ;  /* 0x00040800017e7983 */ /* 0x000ea80000300a00 */
        /* <DEDUP_REMOVED lines=61> */
[----:B------:R-:W2:Y:S01]  /*5590*/  LDL.LU.64 R250, [R1+0x5f8] ;  /* 0x0005f80001fa7983 */ /* 0x000ea20000300a00 */
[----:B------:R-:W-:Y:S01]  /*55a0*/  UMOV UR57, 0x40000040 ;  /* 0x4000004000397882 */ /* 0x000fe20000000000 */
[----:B------:R-:W-:Y:S01]  /*55b0*/  UIADD3.64 UR52, UR12, 0x1fe, URZ ;  /* 0x000001fe0c347897 */ /* 0x000fe2000fffe03f */
[----:B------:R-:W-:-:S02]  /*55c0*/  MOV R6, UR45 ;  /* 0x0000002d00067c02 */ /* 0x000fc40008000f00 */
[----:B------:R-:W-:Y:S02]  /*55d0*/  MOV R5, UR44 ;  /* 0x0000002c00057c02 */ /* 0x000fe40008000f00 */
[----:B------:R-:W-:Y:S02]  /*55e0*/  MOV R2, UR48 ;  /* 0x0000003000027c02 */ /* 0x000fe40008000f00 */
[----:B------:R-:W-:Y:S02]  /*55f0*/  MOV R4, UR51 ;  /* 0x0000003300047c02 */ /* 0x000fe40008000f00 */
[----:B------:R-:W-:Y:S01]  /*5600*/  MOV R3, UR50 ;  /* 0x0000003200037c02 */ /* 0x000fe20008000f00 */
[----:B--2---:R-:W-:-:S06]  /*5610*/  WARPGROUP.ARRIVE ;  /* 0x00000000000079c5 */ /* 0x004fcc0000000000 */
[----:B------:R-:W-:Y:S03]  /*5620*/  HGMMA.64x256x16.F32.BF16 R124, gdesc[UR56].tnspB, R124, gsb0 ;  /* 0x43e00000387c79f0 */ /* 0x000fe6000800187c */
[----:B------:R-:W-:Y:S02]  /*5630*/  WARPGROUP.DEPBAR.LE gsb0, 0x0 ;  /* 0x00008000000079c5 */ /* 0x000fe40000010000 */
[----:B------:R-:W-:-:S15]  /*5640*/  WARPGROUP.ARRIVE ;  /* 0x00000000000079c5 */ /* 0x000fde0000000000 */
[----:B------:R-:W-:-:S08]  /*5650*/  NOP ;  /* 0x0000000000007918 */ /* 0x000fd00000000000 */
        /* <DEDUP_REMOVED lines=10> */
[----:B------:R1:W-:Y:S04]  /*5700*/  STL.64 [R1+0x400], R124 ;  /* 0x0004007c01007387 */ /* 0x0003e80000100a00 */
        /* <DEDUP_REMOVED lines=63> */
[----:B-1----:R-:W4:Y:S04]  /*5b00*/  LDL.LU.64 R124, [R1] ;  /* 0x00000000017c7983 */ /* 0x002f280000300a00 */
[----:B--2---:R-:W2:Y:S04]  /*5b10*/  LDL.LU.64 R126, [R1+0x8] ;  /* 0x00000800017e7983 */ /* 0x004ea80000300a00 */
[----:B---3--:R-:W3:Y:S04]  /*5b20*/  LDL.LU.64 R128, [R1+0x10] ;  /* 0x0000100001807983 */ /* 0x008ee80000300a00 */
[----:B----4-:R-:W4:Y:S04]  /*5b30*/  LDL.LU.64 R130, [R1+0x18] ;  /* 0x0000180001827983 */ /* 0x010f280000300a00 */
[----:B------:R-:W2:Y:S04]  /*5b40*/  LDL.LU.64 R132, [R1+0x20] ;  /* 0x0000200001847983 */ /* 0x000ea80000300a00 */
[----:B------:R-:W3:Y:S04]  /*5b50*/  LDL.LU.64 R134, [R1+0x28] ;  /* 0x0000280001867983 */ /* 0x000ee80000300a00 */
[----:B------:R-:W4:Y:S04]  /*5b60*/  LDL.LU.64 R136, [R1+0x30] ;  /* 0x0000300001887983 */ /* 0x000f280000300a00 */
[----:B------:R-:W2:Y:S04]  /*5b70*/  LDL.LU.64 R138, [R1+0x38] ;  /* 0x00003800018a7983 */ /* 0x000ea80000300a00 */
[----:B------:R-:W3:Y:S04]  /*5b80*/  LDL.LU.64 R140, [R1+0x40] ;  /* 0x00004000018c7983 */ /* 0x000ee80000300a00 */
[----:B------:R-:W4:Y:S04]  /*5b90*/  LDL.LU.64 R142, [R1+0x48] ;  /* 0x00004800018e7983 */ /* 0x000f280000300a00 */
[----:B------:R-:W2:Y:S04]  /*5ba0*/  LDL.LU.64 R144, [R1+0x50] ;  /* 0x0000500001907983 */ /* 0x000ea80000300a00 */
[----:B------:R-:W3:Y:S04]  /*5bb0*/  LDL.LU.64 R146, [R1+0x58] ;  /* 0x0000580001927983 */ /* 0x000ee80000300a00 */
[----:B------:R-:W4:Y:S04]  /*5bc0*/  LDL.LU.64 R148, [R1+0x60] ;  /* 0x0000600001947983 */ /* 0x000f280000300a00 */
[----:B------:R-:W2:Y:S04]  /*5bd0*/  LDL.LU.64 R150, [R1+0x68] ;  /* 0x0000680001967983 */ /* 0x000ea80000300a00 */
[----:B--2---:R-:W-:Y:S04]  /*5be0*/  STL.64 [R1+0x8e0], R150 ;  /* 0x0008e09601007387 */ /* 0x004fe80000100a00 */
[----:B----4-:R-:W-:Y:S04]  /*5bf0*/  STL.64 [R1+0x8d8], R148 ;  /* 0x0008d89401007387 */ /* 0x010fe80000100a00 */
[----:B---3--:R-:W-:Y:S04]  /*5c00*/  STL.64 [R1+0x8d0], R146 ;  /* 0x0008d09201007387 */ /* 0x008fe80000100a00 */
        /* <DEDUP_REMOVED lines=125> */
[----:B------:R-:W-:Y:S01]  /*63e0*/  UMOV UR54, UR58 ;  /* 0x0000003a00367c82 */ /* 0x000fe20008000000 */
[----:B------:R-:W-:Y:S01]  /*63f0*/  UMOV UR55, UR59 ;  /* 0x0000003b00377c82 */ /* 0x000fe20008000000 */
[----:B------:R-:W-:Y:S01]  /*6400*/  UIADD3.64 UR44, UR12, 0x200, URZ ;  /* 0x000002000c2c7897 */ /* 0x000fe2000fffe03f */
[----:B------:R-:W3:Y:S01]  /*6410*/  LDL.LU.64 R152, [R1+0x70] ;  /* 0x0000700001987983 */ /* 0x000ee20000300a00 */
[----:B------:R-:W-:Y:S01]  /*6420*/  UMOV UR46, UR14 ;  /* 0x0000000e002e7c82 */ /* 0x000fe20008000000 */
[----:B------:R-:W-:Y:S01]  /*6430*/  UMOV UR47, UR15 ;  /* 0x0000000f002f7c82 */ /* 0x000fe20008000000 */
[----:B------:R-:W-:Y:S01]  /*6440*/  UIADD3.64 UR48, UR12, 0x202, URZ ;  /* 0x000002020c307897 */ /* 0x000fe2000fffe03f */
[----:B------:R-:W3:Y:S01]  /*6450*/  LDL.LU.64 R154, [R1+0x78] ;  /* 0x00007800019a7983 */ /* 0x000ee20000300a00 */
[----:B------:R-:W-:Y:S01]  /*6460*/  UMOV UR50, UR10 ;  /* 0x0000000a00327c82 */ /* 0x000fe20008000000 */
[----:B------:R-:W-:-:S02]  /*6470*/  UMOV UR51, UR11 ;  /* 0x0000000b00337c82 */ /* 0x000fc40008000000 */
[----:B------:R-:W3:Y:S04]  /*6480*/  LDL.LU.64 R156, [R1+0x80] ;  /* 0x00008000019c7983 */ /* 0x000ee80000300a00 */
        /* <DEDUP_REMOVED lines=46> */
[----:B------:R-:W3:Y:S01]  /*6770*/  LDL.LU.64 R250, [R1+0x1f8] ;  /* 0x0001f80001fa7983 */ /* 0x000ee20000300a00 */
[----:B--2---:R-:W-:-:S06]  /*6780*/  WARPGROUP.ARRIVE ;  /* 0x00000000000079c5 */ /* 0x004fcc0000000000 */
[----:B------:R-:W-:Y:S01]  /*6790*/  HGMMA.64x256x16.F32.BF16 R24, gdesc[UR52].tnspB, R24, gsb0 ;  /* 0x43e00000341879f0 */ /* 0x000fe20008001818 */
[----:B------:R-:W-:Y:S01]  /*67a0*/  UIADD3.64 UR52, UR12, 0x204, URZ ;  /* 0x000002040c347897 */ /* 0x000fe2000fffe03f */
[----:B------:R-:W-:Y:S01]  /*67b0*/  UMOV UR54, UR6 ;  /* 0x0000000600367c82 */ /* 0x000fe20008000000 */
[----:B------:R-:W-:Y:S01]  /*67c0*/  UMOV UR55, UR7 ;  /* 0x0000000700377c82 */ /* 0x000fe20008000000 */
[----:B------:R-:W-:Y:S02]  /*67d0*/  WARPGROUP.DEPBAR.LE gsb0, 0x0 ;  /* 0x00008000000079c5 */ /* 0x000fe40000010000 */
[----:B------:R-:W-:-:S15]  /*67e0*/  WARPGROUP.ARRIVE ;  /* 0x00000000000079c5 */ /* 0x000fde0000000000 */
[----:B------:R-:W-:-:S07]  /*67f0*/  NOP ;  /* 0x0000000000007918 */ /* 0x000fce0000000000 */
[----:B------:R-:W-:Y:S01]  /*6800*/  HGMMA.64x256x16.F32.BF16 R24, gdesc[UR44].tnspB, R24, gsb0 ;  /* 0x43e000002c1879f0 */ /* 0x000fe20008001818 */
[----:B------:R-:W-:Y:S01]  /*6810*/  UMOV UR18, UR58 ;  /* 0x0000003a00127c82 */ /* 0x000fe20008000000 */
        /* <DEDUP_REMOVED lines=13> */
[----:B------:R-:W-:-:S02]  /*68f0*/  R2UR UR45, R6 ;  /* 0x00000000062d72ca */ /* 0x000fc400000e0000 */
[----:B------:R-:W-:Y:S01]  /*6900*/  R2UR UR44, R5 ;  /* 0x00000000052c72ca */ /* 0x000fe200000e0000 */
[----:B------:R-:W-:Y:S02]  /*6910*/  WARPGROUP.DEPBAR.LE gsb0, 0x0 ;  /* 0x00008000000079c5 */ /* 0x000fe40000010000 */
[----:B------:R-:W-:-:S08]  /*6920*/  WARPGROUP.ARRIVE ;  /* 0x00000000000079c5 */ /* 0x000fd00000000000 */
[----:B------:R-:W-:Y:S01]  /*6930*/  HGMMA.64x256x16.F32.BF16 R24, gdesc[UR48].tnspB, R24, gsb0 ;  /* 0x43e00000301879f0 */ /* 0x000fe20008001818 */
[----:B------:R-:W-:Y:S01]  /*6940*/  UMOV UR46, UR6 ;  /* 0x00000006002e7c82 */ /* 0x000fe20008000000 */
[----:B------:R-:W-:Y:S01]  /*6950*/  UMOV UR47, UR7 ;  /* 0x00000007002f7c82 */ /* 0x000fe20008000000 */
[----:B------:R-:W-:Y:S02]  /*6960*/  R2UR UR48, R2 ;  /* 0x00000000023072ca */ /* 0x000fe400000e0000 */
[----:B------:R-:W1:Y:S01]  /*6970*/  LDC R2, c[0x0][0x230] ;  /* 0x00008c00ff027b82 */ /* 0x000e620000000800 */
[----:B------:R-:W-:Y:S02]  /*6980*/  R2UR UR50, R3 ;  /* 0x00000000033272ca */ /* 0x000fe400000e0000 */
[----:B------:R-:W-:Y:S01]  /*6990*/  R2UR UR51, R4 ;  /* 0x00000000043372ca */ /* 0x000fe200000e0000 */
[----:B------:R-:W-:Y:S02]  /*69a0*/  WARPGROUP.DEPBAR.LE gsb0, 0x0 ;  /* 0x00008000000079c5 */ /* 0x000fe40000010000 */
[----:B------:R-:W-:-:S15]  /*69b0*/  WARPGROUP.ARRIVE ;  /* 0x00000000000079c5 */ /* 0x000fde0000000000 */
[----:B------:R-:W-:-:S02]  /*69c0*/  NOP ;  /* 0x0000000000007918 */ /* 0x000fc40000000000 */
[----:B------:R-:W-:Y:S03]  /*69d0*/  HGMMA.64x256x16.F32.BF16 R24, gdesc[UR52].tnspB, R24, gsb0 ;  /* 0x43e00000341879f0 */ /* 0x000fe60008001818 */
[----:B------:R-:W-:Y:S02]  /*69e0*/  WARPGROUP.DEPBAR.LE gsb0, 0x0 ;  /* 0x00008000000079c5 */ /* 0x000fe40000010000 */
        /* <DEDUP_REMOVED lines=64> */
[----:B--2---:R-:W3:Y:S04]  /*6df0*/  LDL.LU.64 R150, [R1+0x8e0] ;  /* 0x0008e00001967983 */ /* 0x004ee80000300a00 */
        /* <DEDUP_REMOVED lines=63> */
[----:B---3--:R-:W-:-:S06]  /*71f0*/  WARPGROUP.ARRIVE ;  /* 0x00000000000079c5 */ /* 0x008fcc0000000000 */
        /* <DEDUP_REMOVED lines=14> */
[----:B------:R-:W-:Y:S04]  /*72e0*/  STL.64 [R1], R124 ;  /* 0x0000007c01007387 */ /* 0x000fe80000100a00 */
        /* <DEDUP_REMOVED lines=60> */
[----:B------:R4:W-:Y:S04]  /*76b0*/  STL.64 [R1+0x1e8], R246 ;  /* 0x0001e8f601007387 */ /* 0x0009e80000100a00 */
[----:B------:R4:W-:Y:S04]  /*76c0*/  STL.64 [R1+0x1f0], R248 ;  /* 0x0001f0f801007387 */ /* 0x0009e80000100a00 */
[----:B------:R4:W-:Y:S04]  /*76d0*/  STL.64 [R1+0x1f8], R250 ;  /* 0x0001f8fa01007387 */ /* 0x0009e80000100a00 */
[----:B---3--:R4:W5:Y:S04]  /*76e0*/  LDL.LU R245, [R1+0x6e0] ;  /* 0x0006e00001f57983 */ /* 0x0089680000300800 */
        /* <DEDUP_REMOVED lines=14> */
[----:B------:R-:W-:Y:S01]  /*77d0*/  UIADD3 UR50, UR50, 0x40, URZ ;  /* 0x0000004032327890 */ /* 0x000fe2000fffe03f */
[----:B------:R-:W-:-:S05]  /*77e0*/  LOP3.LUT R0, R0, 0x1, RZ, 0x3c, !PT ;  /* 0x0000000100007812 */ /* 0x000fca00078e3cff */
[----:B-1----:R-:W-:Y:S01]  /*77f0*/  ISETP.LE.AND P0, PT, R2, UR50, PT ;  /* 0x0000003202007c0c */ /* 0x002fe2000bf03270 */
        /* <DEDUP_REMOVED lines=15> */
[----:B----4-:R-:W-:Y:S05]  /*78f0*/  @!P0 BRA `(.L_x_49) ;  /* 0xffffffd400608947 */ /* 0x010fea000383ffff */
.L_x_47:
[----:B------:R-:W4:Y:S04]  /*7900*/  LDL.LU R19, [R1+0x440] ;  /* 0x0004400001137983 */ /* 0x000f280000300800 */
[----:B------:R-:W2:Y:S04]  /*7910*/  LDL.LU R18, [R1+0x454] ;  /* 0x0004540001127983 */ /* 0x000ea80000300800 */
        /* <DEDUP_REMOVED lines=8> */
[----:B-1-3--:R-:W3:Y:S04]  /*79a0*/  LDL.LU R2, [R1+0x550] ;  /* 0x0005500001027983 */ /* 0x00aee80000300800 */
[----:B------:R-:W3:Y:S04]  /*79b0*/  LDL.LU R12, [R1+0x4cc] ;  /* 0x0004cc00010c7983 */ /* 0x000ee80000300800 */
[----:B------:R-:W3:Y:S04]  /*79c0*/  LDL.LU R11, [R1+0x4c8] ;  /* 0x0004c800010b7983 */ /* 0x000ee80000300800 */
[----:B------:R-:W3:Y:S04]  /*79d0*/  LDL.LU R10, [R1+0x4dc] ;  /* 0x0004dc00010a7983 */ /* 0x000ee80000300800 */
[----:B------:R-:W3:Y:S04]  /*79e0*/  LDL.LU R9, [R1+0x4d8] ;  /* 0x0004d80001097983 */ /* 0x000ee80000300800 */
[----:B------:R-:W3:Y:S04]  /*79f0*/  LDL.LU R8, [R1+0x4f4] ;  /* 0x0004f40001087983 */ /* 0x000ee80000300800 */
[----:B------:R-:W3:Y:S04]  /*7a00*/  LDL.LU R3, [R1+0x4f0] ;  /* 0x0004f00001037983 */ /* 0x000ee80000300800 */
[----:B------:R-:W4:Y:S04]  /*7a10*/  LDL.LU R20, [R1+0x444] ;  /* 0x0004440001147983 */ /* 0x000f280000300800 */
[----:B------:R-:W3:Y:S04]  /*7a20*/  LDL.LU R7, [R1+0x664] ;  /* 0x0006640001077983 */ /* 0x000ee80000300800 */
[----:B------:R-:W3:Y:S04]  /*7a30*/  LDL.LU R0, [R1+0x668] ;  /* 0x0006680001007983 */ /* 0x000ee80000300800 */
[----:B------:R-:W-:Y:S04]  /*7a40*/  STL [R1+0x808], R51 ;  /* 0x0008083301007387 */ /* 0x000fe80000100800 */
        /* <DEDUP_REMOVED lines=71> */
[----:B------:R-:W-:Y:S01]  /*7ec0*/  STL [R1+0x6e8], R123 ;  /* 0x0006e87b01007387 */ /* 0x000fe20000100800 */
[----:B----4-:R-:W-:-:S02]  /*7ed0*/  IMAD.MOV.U32 R21, RZ, RZ, R20 ;  /* 0x000000ffff157224 */ /* 0x010fc400078e0014 */
[----:B------:R-:W-:Y:S01]  /*7ee0*/  IMAD.MOV.U32 R20, RZ, RZ, R19 ;  /* 0x000000ffff147224 */ /* 0x000fe200078e0013 */
[----:B------:R-:W-:Y:S01]  /*7ef0*/  STL [R1+0x6e4], R124 ;  /* 0x0006e47c01007387 */ /* 0x000fe20000100800 */
[----:B--2---:R-:W-:Y:S01]  /*7f00*/  IMAD.MOV.U32 R19, RZ, RZ, R18 ;  /* 0x000000ffff137224 */ /* 0x004fe200078e0012 */
[----:B---3--:R-:W-:Y:S01]  /*7f10*/  R2UR UR6, R7 ;  /* 0x00000000070672ca */ /* 0x008fe200000e0000 */
[----:B------:R-:W-:Y:S01]  /*7f20*/  IMAD.MOV.U32 R18, RZ, RZ, R17 ;  /* 0x000000ffff127224 */ /* 0x000fe200078e0011 */
[----:B------:R-:W-:Y:S01]  /*7f30*/  STL [R1+0x6e0], R125 ;  /* 0x0006e07d01007387 */ /* 0x000fe20000100800 */
[----:B------:R-:W-:Y:S01]  /*7f40*/  IMAD.MOV.U32 R17, RZ, RZ, R16 ;  /* 0x000000ffff117224 */ /* 0x000fe200078e0010 */
[----:B------:R-:W-:Y:S01]  /*7f50*/  R2UR UR5, R0 ;  /* 0x00000000000572ca */ /* 0x000fe200000e0000 */
[----:B------:R-:W-:Y:S01]  /*7f60*/  IMAD.MOV.U32 R16, RZ, RZ, R15 ;  /* 0x000000ffff107224 */ /* 0x000fe200078e000f */
[----:B------:R-:W-:Y:S01]  /*7f70*/  STL [R1+0x6dc], R126 ;  /* 0x0006dc7e01007387 */ /* 0x000fe20000100800 */
[----:B------:R-:W-:-:S02]  /*7f80*/  IMAD.MOV.U32 R15, RZ, RZ, R14 ;  /* 0x000000ffff0f7224 */ /* 0x000fc400078e000e */
[----:B------:R-:W-:Y:S01]  /*7f90*/  IMAD.MOV.U32 R14, RZ, RZ, R13 ;  /* 0x000000ffff0e7224 */ /* 0x000fe200078e000d */
[----:B------:R-:W-:Y:S01]  /*7fa0*/  STL [R1+0x6d8], R127 ;  /* 0x0006d87f01007387 */ /* 0x000fe20000100800 */
[----:B------:R-:W-:Y:S02]  /*7fb0*/  IMAD.MOV.U32 R13, RZ, RZ, R12 ;  /* 0x000000ffff0d7224 */ /* 0x000fe400078e000c */
[----:B------:R-:W-:Y:S01]  /*7fc0*/  IMAD.MOV.U32 R12, RZ, RZ, R11 ;  /* 0x000000ffff0c7224 */ /* 0x000fe200078e000b */
[----:B------:R-:W-:Y:S01]  /*7fd0*/  STL [R1+0x6d4], R128 ;  /* 0x0006d48001007387 */ /* 0x000fe20000100800 */
[----:B------:R-:W-:Y:S02]  /*7fe0*/  IMAD.MOV.U32 R11, RZ, RZ, R10 ;  /* 0x000000ffff0b7224 */ /* 0x000fe400078e000a */
[----:B------:R-:W-:Y:S01]  /*7ff0*/  IMAD.MOV.U32 R10, RZ, RZ, R9 ;  /* 0x000000ffff0a7224 */ /* 0x000fe200078e0009 */
[----:B------:R-:W-:Y:S01]  /*8000*/  STL [R1+0x6d0], R129 ;  /* 0x0006d08101007387 */ /* 0x000fe20000100800 */
[----:B------:R-:W-:-:S02]  /*8010*/  IMAD.MOV.U32 R9, RZ, RZ, R8 ;  /* 0x000000ffff097224 */ /* 0x000fc400078e0008 */
[----:B------:R-:W-:Y:S01]  /*8020*/  IMAD.MOV.U32 R8, RZ, RZ, R3 ;  /* 0x000000ffff087224 */ /* 0x000fe200078e0003 */
        /* <DEDUP_REMOVED lines=19> */
[----:B------:R1:W-:Y:S04]  /*8160*/  STL [R1+0x680], R149 ;  /* 0x0006809501007387 */ /* 0x0003e80000100800 */
[----:B------:R2:W-:Y:S04]  /*8170*/  STL [R1+0x67c], R150 ;  /* 0x00067c9601007387 */ /* 0x0005e80000100800 */
[----:B------:R3:W-:Y:S04]  /*8180*/  STL [R1+0x678], R151 ;  /* 0x0006789701007387 */ /* 0x0007e80000100800 */
[----:B------:R-:W-:Y:S04]  /*8190*/  STL [R1+0x66c], R252 ;  /* 0x00066cfc01007387 */ /* 0x000fe80000100800 */
[----:B------:R-:W1:Y:S04]  /*81a0*/  LDL.LU R198, [R1+0x404] ;  /* 0x0004040001c67983 */ /* 0x000e680000300800 */
[----:B------:R-:W1:Y:S04]  /*81b0*/  LDL.LU R197, [R1+0x400] ;  /* 0x0004000001c57983 */ /* 0x000e680000300800 */
[----:B------:R-:W2:Y:S04]  /*81c0*/  LDL.LU R196, [R1+0x40c] ;  /* 0x00040c0001c47983 */ /* 0x000ea80000300800 */
[----:B------:R-:W2:Y:S04]  /*81d0*/  LDL.LU R195, [R1+0x408] ;  /* 0x0004080001c37983 */ /* 0x000ea80000300800 */
[----:B------:R-:W3:Y:S04]  /*81e0*/  LDL.LU R194, [R1+0x414] ;  /* 0x0004140001c27983 */ /* 0x000ee80000300800 */
[----:B------:R-:W3:Y:S04]  /*81f0*/  LDL.LU R193, [R1+0x410] ;  /* 0x0004100001c17983 */ /* 0x000ee80000300800 */
[----:B------:R-:W4:Y:S04]  /*8200*/  LDL.LU R192, [R1+0x41c] ;  /* 0x00041c0001c07983 */ /* 0x000f280000300800 */
        /* <DEDUP_REMOVED lines=8> */
[----:B------:R-:W4:Y:S01]  /*8290*/  LDL.LU R184, [R1+0x438] ;  /* 0x0004380001b87983 */ /* 0x000f220000300800 */
[----:B------:R-:W-:-:S02]  /*82a0*/  IMAD.MOV.U32 R183, RZ, RZ, R21 ;  /* 0x000000ffffb77224 */ /* 0x000fc400078e0015 */
[----:B------:R-:W-:Y:S01]  /*82b0*/  IMAD.MOV.U32 R182, RZ, RZ, R20 ;  /* 0x000000ffffb67224 */ /* 0x000fe200078e0014 */
[----:B------:R-:W4:Y:S04]  /*82c0*/  LDL.LU R181, [R1+0x44c] ;  /* 0x00044c0001b57983 */ /* 0x000f280000300800 */
[----:B------:R-:W4:Y:S01]  /*82d0*/  LDL.LU R180, [R1+0x448] ;  /* 0x0004480001b47983 */ /* 0x000f220000300800 */
[----:B------:R-:W-:Y:S02]  /*82e0*/  IMAD.MOV.U32 R179, RZ, RZ, R19 ;  /* 0x000000ffffb37224 */ /* 0x000fe400078e0013 */
[----:B------:R-:W-:Y:S01]  /*82f0*/  IMAD.MOV.U32 R178, RZ, RZ, R18 ;  /* 0x000000ffffb27224 */ /* 0x000fe200078e0012 */
        /* <DEDUP_REMOVED lines=42> */
[----:B------:R-:W-:Y:S02]  /*85a0*/  F2FP.BF16.F32.PACK_AB R0, R183, R182 ;  /* 0x000000b6b700723e */ /* 0x000fe400000010ff */
[----:B------:R-:W-:Y:S01]  /*85b0*/  F2FP.BF16.F32.PACK_AB R7, R179, R178 ;  /* 0x000000b2b307723e */ /* 0x000fe200000010ff */
[----:B------:R-:W-:Y:S06]  /*85c0*/  BAR.SYNC.DEFER_BLOCKING 0x0 ;  /* 0x0000000000007b1d */ /* 0x000fec0000010000 */
[----:B------:R4:W-:Y:S01]  /*85d0*/  STL [R1+0x630], R0 ;  /* 0x0006300001007387 */ /* 0x0009e20000100800 */
[----:B------:R-:W-:-:S02]  /*85e0*/  IMAD.MOV.U32 R179, RZ, RZ, R6 ;  /* 0x000000ffffb37224 */ /* 0x000fc400078e0006 */
[----:B------:R-:W-:Y:S01]  /*85f0*/  IMAD.MOV.U32 R178, RZ, RZ, R5 ;  /* 0x000000ffffb27224 */ /* 0x000fe200078e0005 */
[----:B------:R-:W-:Y:S02]  /*8600*/  F2FP.BF16.F32.PACK_AB R24, R25, R24 ;  /* 0x000000181918723e */ /* 0x000fe400000010ff */
[----:B------:R-:W-:Y:S02]  /*8610*/  F2FP.BF16.F32.PACK_AB R32, R33, R32 ;  /* 0x000000202120723e */ /* 0x000fe400000010ff */
[----:B------:R-:W-:Y:S02]  /*8620*/  F2FP.BF16.F32.PACK_AB R40, R41, R40 ;  /* 0x000000282928723e */ /* 0x000fe400000010ff */
[----:B------:R-:W-:Y:S01]  /*8630*/  F2FP.BF16.F32.PACK_AB R48, R49, R48 ;  /* 0x000000303130723e */ /* 0x000fe200000010ff */
[----:B------:R-:W4:Y:S01]  /*8640*/  @!P1 SYNCS.CCTL.IV [UR48+0x10000] ;  /* 0x01000000ff0099b1 */ /* 0x000f220008000030 */
[----:B-1----:R-:W-:Y:S02]  /*8650*/  F2FP.BF16.F32.PACK_AB R149, R198, R197 ;  /* 0x000000c5c695723e */ /* 0x002fe400000010ff */
[----:B--2---:R-:W-:-:S02]  /*8660*/  F2FP.BF16.F32.PACK_AB R150, R196, R195 ;  /* 0x000000c3c496723e */ /* 0x004fc400000010ff */
[----:B---3--:R-:W-:Y:S02]  /*8670*/  F2FP.BF16.F32.PACK_AB R151, R194, R193 ;  /* 0x000000c1c297723e */ /* 0x008fe400000010ff */
[----:B----4-:R-:W-:Y:S02]  /*8680*/  F2FP.BF16.F32.PACK_AB R3, R192, R3 ;  /* 0x00000003c003723e */ /* 0x010fe400000010ff */
[----:B------:R-:W-:Y:S02]  /*8690*/  F2FP.BF16.F32.PACK_AB R129, R191, R190 ;  /* 0x000000bebf81723e */ /* 0x000fe400000010ff */
[----:B------:R-:W-:Y:S02]  /*86a0*/  F2FP.BF16.F32.PACK_AB R130, R189, R188 ;  /* 0x000000bcbd82723e */ /* 0x000fe400000010ff */
[----:B------:R-:W-:Y:S02]  /*86b0*/  F2FP.BF16.F32.PACK_AB R131, R187, R186 ;  /* 0x000000babb83723e */ /* 0x000fe400000010ff */
[----:B------:R-:W-:-:S02]  /*86c0*/  F2FP.BF16.F32.PACK_AB R132, R185, R184 ;  /* 0x000000b8b984723e */ /* 0x000fc400000010ff */
[----:B------:R-:W-:-:S05]  /*86d0*/  F2FP.BF16.F32.PACK_AB R51, R181, R180 ;  /* 0x000000b4b533723e */ /* 0x000fca00000010ff */
[----:B------:R1:W-:Y:S01]  /*86e0*/  STL [R1+0x634], R51 ;  /* 0x0006343301007387 */ /* 0x0003e20000100800 */
[----:B------:R-:W-:-:S03]  /*86f0*/  F2FP.BF16.F32.PACK_AB R0, R177, R176 ;  /* 0x000000b0b100723e */ /* 0x000fc600000010ff */
[----:B------:R2:W-:Y:S04]  /*8700*/  STL [R1+0x638], R7 ;  /* 0x0006380701007387 */ /* 0x0005e80000100800 */
[----:B------:R3:W-:Y:S01]  /*8710*/  STL [R1+0x63c], R0 ;  /* 0x00063c0001007387 */ /* 0x0007e20000100800 */
[----:B-1----:R-:W-:Y:S02]  /*8720*/  F2FP.BF16.F32.PACK_AB R51, R175, R174 ;  /* 0x000000aeaf33723e */ /* 0x002fe400000010ff */
[----:B--2---:R-:W-:-:S03]  /*8730*/  F2FP.BF16.F32.PACK_AB R7, R173, R172 ;  /* 0x000000acad07723e */ /* 0x004fc600000010ff */
[----:B------:R-:W-:Y:S01]  /*8740*/  STL [R1+0x620], R51 ;  /* 0x0006203301007387 */ /* 0x000fe20000100800 */
[----:B---3--:R-:W-:-:S03]  /*8750*/  F2FP.BF16.F32.PACK_AB R0, R171, R170 ;  /* 0x000000aaab00723e */ /* 0x008fc600000010ff */
[----:B------:R-:W-:Y:S01]  /*8760*/  STL [R1+0x624], R7 ;  /* 0x0006240701007387 */ /* 0x000fe20000100800 */
[----:B------:R-:W-:-:S03]  /*8770*/  F2FP.BF16.F32.PACK_AB R252, R169, R168 ;  /* 0x000000a8a9fc723e */ /* 0x000fc600000010ff */
[----:B------:R1:W-:Y:S04]  /*8780*/  STL [R1+0x628], R0 ;  /* 0x0006280001007387 */ /* 0x0003e80000100800 */
[----:B------:R-:W-:Y:S01]  /*8790*/  STL [R1+0x670], R252 ;  /* 0x000670fc01007387 */ /* 0x000fe20000100800 */
[----:B------:R-:W-:Y:S02]  /*87a0*/  F2FP.BF16.F32.PACK_AB R145, R167, R166 ;  /* 0x000000a6a791723e */ /* 0x000fe400000010ff */
[----:B-1----:R-:W-:Y:S02]  /*87b0*/  F2FP.BF16.F32.PACK_AB R0, R21, R20 ;  /* 0x000000141500723e */ /* 0x002fe400000010ff */
[----:B------:R-:W-:Y:S02]  /*87c0*/  F2FP.BF16.F32.PACK_AB R146, R165, R164 ;  /* 0x000000a4a592723e */ /* 0x000fe400000010ff */
[----:B------:R-:W-:-:S02]  /*87d0*/  F2FP.BF16.F32.PACK_AB R147, R163, R162 ;  /* 0x000000a2a393723e */ /* 0x000fc400000010ff */
[----:B------:R-:W-:Y:S02]  /*87e0*/  F2FP.BF16.F32.PACK_AB R148, R161, R160 ;  /* 0x000000a0a194723e */ /* 0x000fe400000010ff */
[----:B------:R-:W-:Y:S02]  /*87f0*/  F2FP.BF16.F32.PACK_AB R125, R159, R158 ;  /* 0x0000009e9f7d723e */ /* 0x000fe400000010ff */
[----:B------:R-:W-:Y:S02]  /*8800*/  F2FP.BF16.F32.PACK_AB R126, R157, R156 ;  /* 0x0000009c9d7e723e */ /* 0x000fe400000010ff */
[----:B------:R-:W-:Y:S02]  /*8810*/  F2FP.BF16.F32.PACK_AB R127, R155, R154 ;  /* 0x0000009a9b7f723e */ /* 0x000fe400000010ff */
[----:B------:R-:W-:Y:S02]  /*8820*/  F2FP.BF16.F32.PACK_AB R128, R153, R152 ;  /* 0x000000989980723e */ /* 0x000fe400000010ff */
[----:B------:R-:W-:-:S05]  /*8830*/  F2FP.BF16.F32.PACK_AB R7, R23, R22 ;  /* 0x000000161707723e */ /* 0x000fca00000010ff */
[----:B------:R1:W-:Y:S01]  /*8840*/  STL [R1+0x4a0], R7 ;  /* 0x0004a00701007387 */ /* 0x0003e20000100800 */
[----:B------:R-:W-:-:S03]  /*8850*/  F2FP.BF16.F32.PACK_AB R18, R19, R18 ;  /* 0x000000121312723e */ /* 0x000fc600000010ff */
[----:B------:R2:W-:Y:S04]  /*8860*/  STL [R1+0x4a4], R0 ;  /* 0x0004a40001007387 */ /* 0x0005e80000100800 */
[----:B------:R-:W-:Y:S01]  /*8870*/  STL [R1+0x4a8], R18 ;  /* 0x0004a81201007387 */ /* 0x000fe20000100800 */
[----:B-1----:R-:W-:Y:S02]  /*8880*/  F2FP.BF16.F32.PACK_AB R7, R17, R16 ;  /* 0x000000101107723e */ /* 0x002fe400000010ff */
[----:B--2---:R-:W-:-:S03]  /*8890*/  F2FP.BF16.F32.PACK_AB R0, R15, R14 ;  /* 0x0000000e0f00723e */ /* 0x004fc600000010ff */
[----:B------:R1:W-:Y:S01]  /*88a0*/  STL [R1+0x4ac], R7 ;  /* 0x0004ac0701007387 */ /* 0x0003e20000100800 */
[----:B------:R-:W-:-:S05]  /*88b0*/  F2FP.BF16.F32.PACK_AB R252, R13, R12 ;  /* 0x0000000c0dfc723e */ /* 0x000fca00000010ff */
[----:B------:R-:W-:Y:S01]  /*88c0*/  STL [R1+0x674], R252 ;  /* 0x000674fc01007387 */ /* 0x000fe20000100800 */
[----:B-1----:R-:W-:-:S03]  /*88d0*/  F2FP.BF16.F32.PACK_AB R7, R11, R10 ;  /* 0x0000000a0b07723e */ /* 0x002fc600000010ff */
[----:B------:R1:W-:Y:S04]  /*88e0*/  STL [R1+0x490], R0 ;  /* 0x0004900001007387 */ /* 0x0003e80000100800 */
[----:B------:R-:W2:Y:S01]  /*88f0*/  LDL.LU R193, [R1+0x50c] ;  /* 0x00050c0001c17983 */ /* 0x000ea20000300800 */
[----:B-1----:R-:W-:-:S03]  /*8900*/  F2FP.BF16.F32.PACK_AB R0, R9, R8 ;  /* 0x000000080900723e */ /* 0x002fc600000010ff */
[----:B------:R1:W-:Y:S04]  /*8910*/  STL [R1+0x498], R7 ;  /* 0x0004980701007387 */ /* 0x0003e80000100800 */
[----:B------:R-:W2:Y:S04]  /*8920*/  LDL.LU R192, [R1+0x508] ;  /* 0x0005080001c07983 */ /* 0x000ea80000300800 */
[----:B------:R3:W-:Y:S04]  /*8930*/  STL [R1+0x49c], R0 ;  /* 0x00049c0001007387 */ /* 0x0007e80000100800 */
        /* <DEDUP_REMOVED lines=12> */
[----:B------:R-:W3:Y:S04]  /*8a00*/  LDL.LU R177, [R1+0x54c] ;  /* 0x00054c0001b17983 */ /* 0x000ee80000300800 */
[----:B------:R-:W3:Y:S04]  /*8a10*/  LDL.LU R176, [R1+0x548] ;  /* 0x0005480001b07983 */ /* 0x000ee80000300800 */
[----:B------:R-:W2:Y:S04]  /*8a20*/  LDL.LU R195, [R1+0x504] ;  /* 0x0005040001c37983 */ /* 0x000ea80000300800 */
[----:B------:R-:W2:Y:S04]  /*8a30*/  LDL.LU R194, [R1+0x500] ;  /* 0x0005000001c27983 */ /* 0x000ea80000300800 */
[----:B------:R-:W4:Y:S04]  /*8a40*/  LDL.LU R173, [R1+0x55c] ;  /* 0x00055c0001ad7983 */ /* 0x000f280000300800 */
        /* <DEDUP_REMOVED lines=38> */
[----:B------:R-:W2:Y:S01]  /*8cb0*/  LDL.LU R5, [R1+0x5f0] ;  /* 0x0005f00001057983 */ /* 0x000ea20000300800 */
[----:B------:R-:W-:-:S02]  /*8cc0*/  IMAD.MOV.U32 R175, RZ, RZ, R4 ;  /* 0x000000ffffaf7224 */ /* 0x000fc400078e0004 */
[----:B------:R-:W-:Y:S01]  /*8cd0*/  IMAD.MOV.U32 R174, RZ, RZ, R2 ;  /* 0x000000ffffae7224 */ /* 0x000fe200078e0002 */
[----:B------:R-:W2:Y:S04]  /*8ce0*/  LDL.LU R4, [R1+0x5fc] ;  /* 0x0005fc0001047983 */ /* 0x000ea80000300800 */
[----:B------:R-:W2:Y:S01]  /*8cf0*/  LDL.LU R2, [R1+0x5f8] ;  /* 0x0005f80001027983 */ /* 0x000ea20000300800 */
[----:B-1----:R-:W-:Y:S02]  /*8d00*/  F2FP.BF16.F32.PACK_AB R7, R179, R178 ;  /* 0x000000b2b307723e */ /* 0x002fe400000010ff */
[----:B------:R-:W-:-:S03]  /*8d10*/  F2FP.BF16.F32.PACK_AB R51, R175, R174 ;  /* 0x000000aeaf33723e */ /* 0x000fc600000010ff */
[----:B------:R4:W-:Y:S01]  /*8d20*/  STL [R1+0x460], R7 ;  /* 0x0004600701007387 */ /* 0x0009e20000100800 */
[----:B---3--:R-:W-:-:S05]  /*8d30*/  F2FP.BF16.F32.PACK_AB R0, R177, R176 ;  /* 0x000000b0b100723e */ /* 0x008fca00000010ff */
[----:B------:R2:W-:Y:S04]  /*8d40*/  STL [R1+0x464], R0 ;  /* 0x0004640001007387 */ /* 0x0005e80000100800 */
[----:B------:R1:W-:Y:S01]  /*8d50*/  STL [R1+0x468], R51 ;  /* 0x0004683301007387 */ /* 0x0003e20000100800 */
[----:B----4-:R-:W-:Y:S02]  /*8d60*/  F2FP.BF16.F32.PACK_AB R7, R173, R172 ;  /* 0x000000acad07723e */ /* 0x010fe400000010ff */
[----:B--2---:R-:W-:-:S03]  /*8d70*/  F2FP.BF16.F32.PACK_AB R0, R171, R170 ;  /* 0x000000aaab00723e */ /* 0x004fc600000010ff */
[----:B------:R2:W-:Y:S04]  /*8d80*/  STL [R1+0x46c], R7 ;  /* 0x00046c0701007387 */ /* 0x0005e80000100800 */
[----:B------:R3:W-:Y:S01]  /*8d90*/  STL [R1+0x450], R0 ;  /* 0x0004500001007387 */ /* 0x0007e20000100800 */
[----:B-1----:R-:W-:Y:S02]  /*8da0*/  F2FP.BF16.F32.PACK_AB R51, R169, R168 ;  /* 0x000000a8a933723e */ /* 0x002fe400000010ff */
[----:B--2---:R-:W-:-:S03]  /*8db0*/  F2FP.BF16.F32.PACK_AB R7, R167, R166 ;  /* 0x000000a6a707723e */ /* 0x004fc600000010ff */
[----:B------:R-:W-:Y:S01]  /*8dc0*/  STL [R1+0x454], R51 ;  /* 0x0004543301007387 */ /* 0x000fe20000100800 */
[----:B---3--:R-:W-:-:S03]  /*8dd0*/  F2FP.BF16.F32.PACK_AB R0, R165, R164 ;  /* 0x000000a4a500723e */ /* 0x008fc600000010ff */
[----:B------:R-:W-:Y:S04]  /*8de0*/  STL [R1+0x458], R7 ;  /* 0x0004580701007387 */ /* 0x000fe80000100800 */
[----:B------:R1:W-:Y:S02]  /*8df0*/  STL [R1+0x45c], R0 ;  /* 0x00045c0001007387 */ /* 0x0003e40000100800 */
[----:B-1----:R-:W-:-:S05]  /*8e00*/  F2FP.BF16.F32.PACK_AB R0, R19, R18 ;  /* 0x000000121300723e */ /* 0x002fca00000010ff */
[----:B------:R1:W-:Y:S01]  /*8e10*/  STL [R1+0x420], R0 ;  /* 0x0004200001007387 */ /* 0x0003e20000100800 */
[----:B------:R-:W-:Y:S02]  /*8e20*/  F2FP.BF16.F32.PACK_AB R16, R17, R16 ;  /* 0x000000101110723e */ /* 0x000fe400000010ff */
[----:B------:R-:W-:-:S03]  /*8e30*/  F2FP.BF16.F32.PACK_AB R7, R15, R14 ;  /* 0x0000000e0f07723e */ /* 0x000fc600000010ff */
[----:B------:R-:W-:Y:S04]  /*8e40*/  STL [R1+0x424], R16 ;  /* 0x0004241001007387 */ /* 0x000fe80000100800 */
[----:B------:R2:W-:Y:S01]  /*8e50*/  STL [R1+0x428], R7 ;  /* 0x0004280701007387 */ /* 0x0005e20000100800 */
[----:B-1----:R-:W-:-:S05]  /*8e60*/  F2FP.BF16.F32.PACK_AB R0, R13, R12 ;  /* 0x0000000c0d00723e */ /* 0x002fca00000010ff */
[----:B------:R1:W-:Y:S01]  /*8e70*/  STL [R1+0x42c], R0 ;  /* 0x00042c0001007387 */ /* 0x0003e20000100800 */
[----:B------:R-:W-:Y:S02]  /*8e80*/  F2FP.BF16.F32.PACK_AB R10, R11, R10 ;  /* 0x0000000a0b0a723e */ /* 0x000fe400000010ff */
[----:B--2---:R-:W-:-:S03]  /*8e90*/  F2FP.BF16.F32.PACK_AB R7, R9, R8 ;  /* 0x000000080907723e */ /* 0x004fc600000010ff */
[----:B------:R-:W-:Y:S04]  /*8ea0*/  STL [R1+0x410], R10 ;  /* 0x0004100a01007387 */ /* 0x000fe80000100800 */
[----:B------:R2:W-:Y:S01]  /*8eb0*/  STL [R1+0x414], R7 ;  /* 0x0004140701007387 */ /* 0x0005e20000100800 */
[----:B-1----:R-:W-:-:S03]  /*8ec0*/  F2FP.BF16.F32.PACK_AB R0, R6, R5 ;  /* 0x000000050600723e */ /* 0x002fc600000010ff */
[----:B------:R-:W3:Y:S04]  /*8ed0*/  LDL.LU R57, [R1+0x204] ;  /* 0x0002040001397983 */ /* 0x000ee80000300800 */
[----:B------:R1:W-:Y:S04]  /*8ee0*/  STL [R1+0x418], R0 ;  /* 0x0004180001007387 */ /* 0x0003e80000100800 */
[----:B------:R-:W3:Y:S04]  /*8ef0*/  LDL.LU R56, [R1+0x200] ;  /* 0x0002000001387983 */ /* 0x000ee80000300800 */
[----:B------:R-:W4:Y:S04]  /*8f00*/  LDL.LU R55, [R1+0x20c] ;  /* 0x00020c0001377983 */ /* 0x000f280000300800 */
[----:B------:R-:W4:Y:S04]  /*8f10*/  LDL.LU R54, [R1+0x208] ;  /* 0x0002080001367983 */ /* 0x000f280000300800 */
[----:B------:R-:W3:Y:S04]  /*8f20*/  LDL.LU R53, [R1+0x214] ;  /* 0x0002140001357983 */ /* 0x000ee80000300800 */
[----:B------:R-:W3:Y:S04]  /*8f30*/  LDL.LU R52, [R1+0x210] ;  /* 0x0002100001347983 */ /* 0x000ee80000300800 */
[----:B------:R-:W4:Y:S04]  /*8f40*/  LDL.LU R51, [R1+0x21c] ;  /* 0x00021c0001337983 */ /* 0x000f280000300800 */
[----:B--2---:R-:W4:Y:S04]  /*8f50*/  LDL.LU R7, [R1+0x218] ;  /* 0x0002180001077983 */ /* 0x004f280000300800 */
[----:B-1----:R-:W2:Y:S04]  /*8f60*/  LDL.LU R0, [R1+0x224] ;  /* 0x0002240001007983 */ /* 0x002ea80000300800 */
[----:B------:R-:W2:Y:S04]  /*8f70*/  LDL.LU R251, [R1+0x220] ;  /* 0x0002200001fb7983 */ /* 0x000ea80000300800 */
[----:B------:R-:W3:Y:S04]  /*8f80*/  LDL.LU R250, [R1+0x22c] ;  /* 0x00022c0001fa7983 */ /* 0x000ee80000300800 */
[----:B------:R-:W3:Y:S04]  /*8f90*/  LDL.LU R249, [R1+0x228] ;  /* 0x0002280001f97983 */ /* 0x000ee80000300800 */
[----:B------:R-:W2:Y:S04]  /*8fa0*/  LDL.LU R248, [R1+0x234] ;  /* 0x0002340001f87983 */ /* 0x000ea80000300800 */
[----:B------:R-:W2:Y:S04]  /*8fb0*/  LDL.LU R247, [R1+0x230] ;  /* 0x0002300001f77983 */ /* 0x000ea80000300800 */
[----:B------:R-:W2:Y:S04]  /*8fc0*/  LDL.LU R246, [R1+0x23c] ;  /* 0x00023c0001f67983 */ /* 0x000ea80000300800 */
[----:B------:R-:W2:Y:S04]  /*8fd0*/  LDL.LU R244, [R1+0x238] ;  /* 0x0002380001f47983 */ /* 0x000ea80000300800 */
        /* <DEDUP_REMOVED lines=44> */
[----:B------:R-:W-:-:S03]  /*92a0*/  F2FP.BF16.F32.PACK_AB R141, R195, R194 ;  /* 0x000000c2c38d723e */ /* 0x000fc600000010ff */
        /* <DEDUP_REMOVED lines=84> */
[----:B---3--:R-:W-:-:S02]  /*97f0*/  F2FP.BF16.F32.PACK_AB R114, R250, R249 ;  /* 0x000000f9fa72723e */ /* 0x008fc400000010ff */
[----:B----4-:R-:W-:Y:S02]  /*9800*/  F2FP.BF16.F32.PACK_AB R249, R241, R240 ;  /* 0x000000f0f1f9723e */ /* 0x010fe400000010ff */
[----:B--2---:R-:W-:Y:S02]  /*9810*/  F2FP.BF16.F32.PACK_AB R241, R233, R232 ;  /* 0x000000e8e9f1723e */ /* 0x004fe400000010ff */
[----:B------:R-:W-:Y:S02]  /*9820*/  F2FP.BF16.F32.PACK_AB R233, R225, R224 ;  /* 0x000000e0e1e9723e */ /* 0x000fe400000010ff */
[----:B------:R-:W-:Y:S02]  /*9830*/  F2FP.BF16.F32.PACK_AB R225, R217, R216 ;  /* 0x000000d8d9e1723e */ /* 0x000fe400000010ff */
[----:B------:R-:W-:Y:S02]  /*9840*/  F2FP.BF16.F32.PACK_AB R217, R209, R208 ;  /* 0x000000d0d1d9723e */ /* 0x000fe400000010ff */
[----:B------:R-:W-:-:S02]  /*9850*/  F2FP.BF16.F32.PACK_AB R136, R51, R7 ;  /* 0x000000073388723e */ /* 0x000fc400000010ff */
[----:B------:R-:W2:Y:S01]  /*9860*/  LDL.LU R51, [R1+0x4] ;  /* 0x0000040001337983 */ /* 0x000ea20000300800 */
[----:B------:R-:W-:Y:S02]  /*9870*/  F2FP.BF16.F32.PACK_AB R135, R53, R52 ;  /* 0x000000343587723e */ /* 0x000fe400000010ff */
[----:B------:R-:W-:Y:S02]  /*9880*/  F2FP.BF16.F32.PACK_AB R209, R201, R200 ;  /* 0x000000c8c9d1723e */ /* 0x000fe400000010ff */
[----:B------:R-:W-:Y:S02]  /*9890*/  F2FP.BF16.F32.PACK_AB R134, R55, R54 ;  /* 0x000000363786723e */ /* 0x000fe400000010ff */
[----:B------:R-:W-:Y:S02]  /*98a0*/  F2FP.BF16.F32.PACK_AB R133, R57, R56 ;  /* 0x000000383985723e */ /* 0x000fe400000010ff */
[----:B------:R-:W-:Y:S02]  /*98b0*/  F2FP.BF16.F32.PACK_AB R201, R193, R192 ;  /* 0x000000c0c1c9723e */ /* 0x000fe400000010ff */
[----:B------:R-:W-:-:S02]  /*98c0*/  F2FP.BF16.F32.PACK_AB R193, R185, R184 ;  /* 0x000000b8b9c1723e */ /* 0x000fc400000010ff */
        /* <DEDUP_REMOVED lines=13> */
[----:B------:R-:W2:Y:S04]  /*99a0*/  LDL.LU R8, [R1] ;  /* 0x0000000001087983 */ /* 0x000ea80000300800 */
[----:B------:R-:W3:Y:S04]  /*99b0*/  LDL.LU R52, [R1+0xc] ;  /* 0x00000c0001347983 */ /* 0x000ee80000300800 */
[----:B------:R-:W3:Y:S04]  /*99c0*/  LDL.LU R9, [R1+0x8] ;  /* 0x0000080001097983 */ /* 0x000ee80000300800 */
[----:B------:R-:W4:Y:S01]  /*99d0*/  LDL.LU R53, [R1+0x14] ;  /* 0x0000140001357983 */ /* 0x000f220000300800 */
[----:B------:R-:W-:-:S03]  /*99e0*/  F2FP.BF16.F32.PACK_AB R19, R5, R4 ;  /* 0x000000040513723e */ /* 0x000fc600000010ff */
        /* <DEDUP_REMOVED lines=24> */
[----:B------:R-:W4:Y:S01]  /*9b70*/  LDL.LU R21, [R1+0x68] ;  /* 0x0000680001157983 */ /* 0x000f220000300800 */
[----:B------:R-:W-:-:S03]  /*9b80*/  F2FP.BF16.F32.PACK_AB R176, R171, R170 ;  /* 0x000000aaabb0723e */ /* 0x000fc600000010ff */
[----:B------:R-:W4:Y:S01]  /*9b90*/  LDL.LU R65, [R1+0x74] ;  /* 0x0000740001417983 */ /* 0x000f220000300800 */
[----:B------:R-:W-:-:S03]  /*9ba0*/  F2FP.BF16.F32.PACK_AB R171, R157, R156 ;  /* 0x0000009c9dab723e */ /* 0x000fc600000010ff */
        /* <DEDUP_REMOVED lines=94> */
[----:B------:R-:W4:Y:S01]  /*a190*/  LDL.LU R100, [R1+0x18c] ;  /* 0x00018c0001647983 */ /* 0x000f220000300800 */
[----:B------:R-:W-:-:S03]  /*a1a0*/  F2FP.BF16.F32.PACK_AB R115, R248, R247 ;  /* 0x000000f7f873723e */ /* 0x000fc600000010ff */
        /* <DEDUP_REMOVED lines=23> */
[----:B-----5:R-:W-:-:S03]  /*a320*/  IMAD.SHL.U32 R2, R245, 0x80, RZ ;  /* 0x00000080f5027824 */ /* 0x020fc600078e00ff */
[----:B------:R-:W4:Y:S01]  /*a330*/  LDL.LU R109, [R1+0x1d4] ;  /* 0x0001d400016d7983 */ /* 0x000f220000300800 */
[----:B------:R-:W-:-:S03]  /*a340*/  IMAD.SHL.U32 R0, R245, 0x10, RZ ;  /* 0x00000010f5007824 */ /* 0x000fc600078e00ff */
[----:B------:R-:W4:Y:S01]  /*a350*/  LDL.LU R238, [R1+0x1d0] ;  /* 0x0001d00001ee7983 */ /* 0x000f220000300800 */
[----:B------:R-:W-:-:S03]  /*a360*/  F2FP.BF16.F32.PACK_AB R116, R246, R244 ;  /* 0x000000f4f674723e */ /* 0x000fc600000010ff */
[----:B------:R-:W4:Y:S04]  /*a370*/  LDL.LU R110, [R1+0x1dc] ;  /* 0x0001dc00016e7983 */ /* 0x000f280000300800 */
[----:B------:R-:W4:Y:S04]  /*a380*/  LDL.LU R239, [R1+0x1d8] ;  /* 0x0001d80001ef7983 */ /* 0x000f280000300800 */
[----:B------:R-:W4:Y:S04]  /*a390*/  LDL.LU R245, [R1+0x1e4] ;  /* 0x0001e40001f57983 */ /* 0x000f280000300800 */
[----:B------:R-:W4:Y:S01]  /*a3a0*/  LDL.LU R244, [R1+0x1e0] ;  /* 0x0001e00001f47983 */ /* 0x000f220000300800 */
[----:B------:R-:W-:-:S03]  /*a3b0*/  LOP3.LUT R2, R2, 0x780, RZ, 0xc0, !PT ;  /* 0x0000078002027812 */ /* 0x000fc600078ec0ff */
[----:B------:R-:W4:Y:S01]  /*a3c0*/  LDL.LU R111, [R1+0x1ec] ;  /* 0x0001ec00016f7983 */ /* 0x000f220000300800 */
[----:B------:R-:W-:-:S03]  /*a3d0*/  LOP3.LUT R2, R2, 0x70, R0, 0xf8, !PT ;  /* 0x0000007002027812 */ /* 0x000fc600078ef800 */
[----:B------:R-:W4:Y:S01]  /*a3e0*/  LDL.LU R112, [R1+0x1f4] ;  /* 0x0001f40001707983 */ /* 0x000f220000300800 */
[----:B--2---:R-:W-:-:S03]  /*a3f0*/  F2FP.BF16.F32.PACK_AB R8, R51, R8 ;  /* 0x000000083308723e */ /* 0x004fc600000010ff */
[----:B------:R-:W2:Y:S01]  /*a400*/  LDL.LU R246, [R1+0x1f0] ;  /* 0x0001f00001f67983 */ /* 0x000ea20000300800 */
[----:B---3--:R-:W-:-:S03]  /*a410*/  F2FP.BF16.F32.PACK_AB R9, R52, R9 ;  /* 0x000000093409723e */ /* 0x008fc600000010ff */
[----:B------:R-:W3:Y:S01]  /*a420*/  LDL.LU R247, [R1+0x1f8] ;  /* 0x0001f80001f77983 */ /* 0x000ee20000300800 */
[----:B----4-:R-:W-:-:S03]  /*a430*/  F2FP.BF16.F32.PACK_AB R10, R53, R10 ;  /* 0x0000000a350a723e */ /* 0x010fc600000010ff */
[----:B------:R-:W3:Y:S01]  /*a440*/  LDL.LU R0, [R1+0x1fc] ;  /* 0x0001fc0001007983 */ /* 0x000ee20000300800 */
[----:B------:R-:W-:-:S03]  /*a450*/  F2FP.BF16.F32.PACK_AB R11, R54, R11 ;  /* 0x0000000b360b723e */ /* 0x000fc600000010ff */
[----:B------:R-:W4:Y:S01]  /*a460*/  LDL.LU R51, [R1+0x808] ;  /* 0x0008080001337983 */ /* 0x000f220000300800 */
[----:B------:R-:W-:-:S03]  /*a470*/  F2FP.BF16.F32.PACK_AB R4, R55, R4 ;  /* 0x000000043704723e */ /* 0x000fc600000010ff */
[----:B------:R-:W3:Y:S01]  /*a480*/  LDL.LU R52, [R1+0x804] ;  /* 0x0008040001347983 */ /* 0x000ee20000300800 */
        /* <DEDUP_REMOVED lines=85> */
[----:B------:R-:W3:Y:S04]  /*a9e0*/  LDL.LU R95, [R1+0x758] ;  /* 0x00075800015f7983 */ /* 0x000ee80000300800 */
        /* <DEDUP_REMOVED lines=21> */
[----:B------:R-:W-:Y:S02]  /*ab40*/  F2FP.BF16.F32.PACK_AB R244, R245, R244 ;  /* 0x000000f4f5f4723e */ /* 0x000fe400000010ff */
[----:B------:R-:W1:Y:S01]  /*ab50*/  S2R R245, SR_TID.X ;  /* 0x0000000000f57919 */ /* 0x000e620000002100 */
[----:B------:R-:W-:Y:S02]  /*ab60*/  F2FP.BF16.F32.PACK_AB R237, R108, R237 ;  /* 0x000000ed6ced723e */ /* 0x000fe400000010ff */
[----:B------:R-:W-:Y:S01]  /*ab70*/  F2FP.BF16.F32.PACK_AB R238, R109, R238 ;  /* 0x000000ee6dee723e */ /* 0x000fe200000010ff */
[----:B------:R-:W3:Y:S01]  /*ab80*/  LDL.LU R108, [R1+0x724] ;  /* 0x00072400016c7983 */ /* 0x000ee20000300800 */
[----:B------:R-:W-:-:S03]  /*ab90*/  F2FP.BF16.F32.PACK_AB R239, R110, R239 ;  /* 0x000000ef6eef723e */ /* 0x000fc600000010ff */
[----:B------:R-:W3:Y:S04]  /*aba0*/  LDL.LU R109, [R1+0x720] ;  /* 0x00072000016d7983 */ /* 0x000ee80000300800 */
[----:B------:R-:W3:Y:S01]  /*abb0*/  LDL.LU R110, [R1+0x71c] ;  /* 0x00071c00016e7983 */ /* 0x000ee20000300800 */
[----:B-1----:R-:W-:-:S03]  /*abc0*/  LOP3.LUT R2, R2, 0x10, R245, 0x78, !PT ;  /* 0x0000001002027812 */ /* 0x002fc600078e78f5 */
[----:B------:R-:W3:Y:S01]  /*abd0*/  LDL.LU R245, [R1+0x1e8] ;  /* 0x0001e80001f57983 */ /* 0x000ee20000300800 */
[----:B------:R-:W-:Y:S02]  /*abe0*/  F2FP.BF16.F32.PACK_AB R25, R27, R26 ;  /* 0x0000001a1b19723e */ /* 0x000fe400000010ff */
[----:B--2---:R-:W-:Y:S02]  /*abf0*/  F2FP.BF16.F32.PACK_AB R246, R112, R246 ;  /* 0x000000f670f6723e */ /* 0x004fe400000010ff */
[----:B------:R-:W-:Y:S01]  /*ac00*/  F2FP.BF16.F32.PACK_AB R26, R29, R28 ;  /* 0x0000001c1d1a723e */ /* 0x000fe200000010ff */
[----:B------:R-:W-:Y:S01]  /*ac10*/  IMAD.MOV.U32 R28, RZ, RZ, R113 ;  /* 0x000000ffff1c7224 */ /* 0x000fe200078e0071 */
        /* <DEDUP_REMOVED lines=11> */
[----:B------:R-:W-:-:S02]  /*acd0*/  IMAD.MOV.U32 R38, RZ, RZ, R119 ;  /* 0x000000ffff267224 */ /* 0x000fc400078e0077 */
[----:B------:R-:W-:Y:S01]  /*ace0*/  IMAD.MOV.U32 R39, RZ, RZ, R120 ;  /* 0x000000ffff277224 */ /* 0x000fe200078e0078 */
[----:B------:R-:W-:Y:S01]  /*acf0*/  F2FP.BF16.F32.PACK_AB R43, R47, R46 ;  /* 0x0000002e2f2b723e */ /* 0x000fe200000010ff */
[----:B------:R-:W-:Y:S01]  /*ad00*/  IMAD.MOV.U32 R44, RZ, RZ, R121 ;  /* 0x000000ffff2c7224 */ /* 0x000fe200078e0079 */
[----:B----4-:R-:W-:Y:S01]  /*ad10*/  F2FP.BF16.F32.PACK_AB R49, R51, R50 ;  /* 0x000000323331723e */ /* 0x010fe200000010ff */
[----:B------:R-:W-:Y:S01]  /*ad20*/  IMAD.MOV.U32 R45, RZ, RZ, R122 ;  /* 0x000000ffff2d7224 */ /* 0x000fe200078e007a */
[----:B---3--:R-:W-:Y:S01]  /*ad30*/  F2FP.BF16.F32.PACK_AB R50, R53, R52 ;  /* 0x000000343532723e */ /* 0x008fe200000010ff */
[----:B------:R-:W-:Y:S02]  /*ad40*/  IMAD.MOV.U32 R46, RZ, RZ, R123 ;  /* 0x000000ffff2e7224 */ /* 0x000fe400078e007b */
[----:B------:R-:W-:Y:S01]  /*ad50*/  IMAD.MOV.U32 R47, RZ, RZ, R124 ;  /* 0x000000ffff2f7224 */ /* 0x000fe200078e007c */
[----:B------:R-:W-:Y:S01]  /*ad60*/  F2FP.BF16.F32.PACK_AB R51, R55, R54 ;  /* 0x000000363733723e */ /* 0x000fe200000010ff */
[----:B------:R-:W-:-:S02]  /*ad70*/  IMAD.MOV.U32 R52, RZ, RZ, R125 ;  /* 0x000000ffff347224 */ /* 0x000fc400078e007d */
[----:B------:R-:W-:Y:S02]  /*ad80*/  IMAD.MOV.U32 R53, RZ, RZ, R126 ;  /* 0x000000ffff357224 */ /* 0x000fe400078e007e */
[----:B------:R-:W-:Y:S01]  /*ad90*/  IMAD.MOV.U32 R54, RZ, RZ, R127 ;  /* 0x000000ffff367224 */ /* 0x000fe200078e007f */
[----:B------:R-:W-:Y:S02]  /*ada0*/  F2FP.BF16.F32.PACK_AB R247, R0, R247 ;  /* 0x000000f700f7723e */ /* 0x000fe400000010ff */
[----:B------:R-:W1:Y:S01]  /*adb0*/  S2R R0, SR_TID.X ;  /* 0x0000000000007919 */ /* 0x000e620000002100 */
[----:B------:R-:W-:Y:S01]  /*adc0*/  BAR.SYNC.DEFER_BLOCKING 0x0 ;  /* 0x0000000000007b1d */ /* 0x000fe20000010000 */
[----:B------:R-:W-:-:S05]  /*add0*/  F2FP.BF16.F32.PACK_AB R245, R111, R245 ;  /* 0x000000f56ff5723e */ /* 0x000fca00000010ff */
        /* <DEDUP_REMOVED lines=9> */
[----:B------:R-:W2:Y:S04]  /*ae70*/  LDL.LU R120, [R1+0x6f4] ;  /* 0x0006f40001787983 */ /* 0x000ea80000300800 */
[----:B------:R-:W2:Y:S04]  /*ae80*/  LDL.LU R121, [R1+0x6f0] ;  /* 0x0006f00001797983 */ /* 0x000ea80000300800 */
[----:B------:R-:W3:Y:S04]  /*ae90*/  LDL.LU R122, [R1+0x6ec] ;  /* 0x0006ec00017a7983 */ /* 0x000ee80000300800 */
[----:B------:R-:W3:Y:S04]  /*aea0*/  LDL.LU R123, [R1+0x6e8] ;  /* 0x0006e800017b7983 */ /* 0x000ee80000300800 */
[----:B------:R-:W4:Y:S04]  /*aeb0*/  LDL.LU R124, [R1+0x6e4] ;  /* 0x0006e400017c7983 */ /* 0x000f280000300800 */
[----:B------:R-:W4:Y:S04]  /*aec0*/  LDL.LU R125, [R1+0x6e0] ;  /* 0x0006e000017d7983 */ /* 0x000f280000300800 */
[----:B------:R-:W4:Y:S04]  /*aed0*/  LDL.LU R126, [R1+0x6dc] ;  /* 0x0006dc00017e7983 */ /* 0x000f280000300800 */
[----:B------:R-:W4:Y:S01]  /*aee0*/  LDL.LU R127, [R1+0x6d8] ;  /* 0x0006d800017f7983 */ /* 0x000f220000300800 */
[----:B-1----:R-:W-:Y:S01]  /*aef0*/  IMAD.SHL.U32 R0, R0, 0x40, RZ ;  /* 0x0000004000007824 */ /* 0x002fe200078e00ff */
[----:B------:R-:W-:Y:S01]  /*af00*/  F2FP.BF16.F32.PACK_AB R56, R57, R56 ;  /* 0x000000383938723e */ /* 0x000fe200000010ff */
[----:B------:R-:W-:Y:S01]  /*af10*/  IMAD.MOV.U32 R55, RZ, RZ, R128 ;  /* 0x000000ffff377224 */ /* 0x000fe200078e0080 */
[----:B------:R-:W-:Y:S01]  /*af20*/  F2FP.BF16.F32.PACK_AB R57, R59, R58 ;  /* 0x0000003a3b39723e */ /* 0x000fe200000010ff */
[----:B------:R-:W4:Y:S01]  /*af30*/  LDL.LU R128, [R1+0x6d4] ;  /* 0x0006d40001807983 */ /* 0x000f220000300800 */
[----:B------:R-:W-:-:S02]  /*af40*/  LOP3.LUT R2, R2, 0x1800, R0, 0xf8, !PT ;  /* 0x0000180002027812 */ /* 0x000fc400078ef800 */
[----:B------:R-:W-:Y:S01]  /*af50*/  F2FP.BF16.F32.PACK_AB R58, R61, R60 ;  /* 0x0000003c3d3a723e */ /* 0x000fe200000010ff */
[----:B------:R-:W-:Y:S01]  /*af60*/  IMAD.MOV.U32 R60, RZ, RZ, R129 ;  /* 0x000000ffff3c7224 */ /* 0x000fe200078e0081 */
[----:B------:R-:W-:Y:S01]  /*af70*/  F2FP.BF16.F32.PACK_AB R96, R97, R96 ;  /* 0x000000606160723e */ /* 0x000fe200000010ff */
[----:B------:R-:W4:Y:S01]  /*af80*/  LDL.LU R129, [R1+0x6d0] ;  /* 0x0006d00001817983 */ /* 0x000f220000300800 */
[----:B------:R-:W-:Y:S01]  /*af90*/  F2FP.BF16.F32.PACK_AB R88, R89, R88 ;  /* 0x000000585958723e */ /* 0x000fe200000010ff */
[----:B------:R-:W-:Y:S01]  /*afa0*/  IMAD.MOV.U32 R61, RZ, RZ, R130 ;  /* 0x000000ffff3d7224 */ /* 0x000fe200078e0082 */
[----:B------:R-:W-:Y:S01]  /*afb0*/  F2FP.BF16.F32.PACK_AB R97, R99, R98 ;  /* 0x000000626361723e */ /* 0x000fe200000010ff */
[----:B------:R-:W4:Y:S01]  /*afc0*/  LDL.LU R130, [R1+0x6cc] ;  /* 0x0006cc0001827983 */ /* 0x000f220000300800 */
[----:B------:R-:W-:Y:S01]  /*afd0*/  F2FP.BF16.F32.PACK_AB R59, R63, R62 ;  /* 0x0000003e3f3b723e */ /* 0x000fe200000010ff */
[----:B------:R-:W-:Y:S01]  /*afe0*/  IMAD.MOV.U32 R62, RZ, RZ, R131 ;  /* 0x000000ffff3e7224 */ /* 0x000fe200078e0083 */
[----:B------:R-:W-:Y:S01]  /*aff0*/  F2FP.BF16.F32.PACK_AB R64, R65, R64 ;  /* 0x000000404140723e */ /* 0x000fe200000010ff */
[----:B------:R-:W-:Y:S01]  /*b000*/  VIADD R0, R2, UR48 ;  /* 0x0000003002007c36 */ /* 0x000fe20008000000 */
[----:B------:R-:W-:Y:S01]  /*b010*/  F2FP.BF16.F32.PACK_AB R80, R81, R80 ;  /* 0x000000505150723e */ /* 0x000fe200000010ff */
[----:B------:R-:W4:Y:S01]  /*b020*/  LDL.LU R131, [R1+0x6c8] ;  /* 0x0006c80001837983 */ /* 0x000f220000300800 */
[----:B------:R-:W-:-:S02]  /*b030*/  F2FP.BF16.F32.PACK_AB R89, R91, R90 ;  /* 0x0000005a5b59723e */ /* 0x000fc400000010ff */
        /* <DEDUP_REMOVED lines=19> */
[----:B------:R-:W4:Y:S01]  /*b170*/  LDL.LU R132, [R1+0x6c4] ;  /* 0x0006c40001847983 */ /* 0x000f220000300800 */
        /* <DEDUP_REMOVED lines=8> */
[----:B------:R-:W4:Y:S01]  /*b200*/  LDL.LU R133, [R1+0x6c0] ;  /* 0x0006c00001857983 */ /* 0x000f220000300800 */
[----:B------:R-:W-:-:S02]  /*b210*/  IMAD.MOV.U32 R87, RZ, RZ, R144 ;  /* 0x000000ffff577224 */ /* 0x000fc400078e0090 */
[----:B------:R-:W-:Y:S02]  /*b220*/  IMAD.MOV.U32 R69, RZ, RZ, R134 ;  /* 0x000000ffff457224 */ /* 0x000fe400078e0086 */
[----:B------:R-:W-:Y:S01]  /*b230*/  IMAD.MOV.U32 R76, RZ, RZ, R137 ;  /* 0x000000ffff4c7224 */ /* 0x000fe200078e0089 */
[----:B------:R-:W4:Y:S01]  /*b240*/  LDL.LU R134, [R1+0x6bc] ;  /* 0x0006bc0001867983 */ /* 0x000f220000300800 */
[----:B------:R-:W-:Y:S02]  /*b250*/  IMAD.MOV.U32 R77, RZ, RZ, R138 ;  /* 0x000000ffff4d7224 */ /* 0x000fe400078e008a */
[----:B------:R-:W-:Y:S02]  /*b260*/  IMAD.MOV.U32 R78, RZ, RZ, R139 ;  /* 0x000000ffff4e7224 */ /* 0x000fe400078e008b */
[----:B------:R-:W-:Y:S01]  /*b270*/  IMAD.MOV.U32 R79, RZ, RZ, R140 ;  /* 0x000000ffff4f7224 */ /* 0x000fe200078e008c */
[----:B------:R-:W-:Y:S01]  /*b280*/  STSM.16.M88.4 [R0], R100 ;  /* 0x0000006400007844 */ /* 0x000fe20000000200 */
[----:B------:R-:W-:-:S02]  /*b290*/  IMAD.MOV.U32 R70, RZ, RZ, R135 ;  /* 0x000000ffff467224 */ /* 0x000fc400078e0087 */
[----:B------:R-:W-:Y:S01]  /*b2a0*/  IMAD.MOV.U32 R71, RZ, RZ, R136 ;  /* 0x000000ffff477224 */ /* 0x000fe200078e0088 */
[----:B------:R-:W4:Y:S04]  /*b2b0*/  LDL.LU R135, [R1+0x6b8] ;  /* 0x0006b80001877983 */ /* 0x000f280000300800 */
[----:B------:R-:W4:Y:S04]  /*b2c0*/  LDL.LU R136, [R1+0x6b4] ;  /* 0x0006b40001887983 */ /* 0x000f280000300800 */
[----:B------:R-:W-:Y:S04]  /*b2d0*/  STSM.16.M88.4 [R0+0x8000], R92 ;  /* 0x0080005c00007844 */ /* 0x000fe80000000200 */
[----:B------:R-:W4:Y:S04]  /*b2e0*/  LDL.LU R137, [R1+0x6b0] ;  /* 0x0006b00001897983 */ /* 0x000f280000300800 */
[----:B------:R-:W-:Y:S01]  /*b2f0*/  STSM.16.M88.4 [R0+0x10000], R84 ;  /* 0x0100005400007844 */ /* 0x000fe20000000200 */
[----:B------:R-:W-:-:S03]  /*b300*/  LOP3.LUT R3, R2, 0x20, RZ, 0x3c, !PT ;  /* 0x0000002002037812 */ /* 0x000fc600078e3cff */
[----:B------:R-:W4:Y:S04]  /*b310*/  LDL.LU R138, [R1+0x6ac] ;  /* 0x0006ac00018a7983 */ /* 0x000f280000300800 */
[----:B------:R-:W-:Y:S04]  /*b320*/  STSM.16.M88.4 [R0+0x18000], R76 ;  /* 0x0180004c00007844 */ /* 0x000fe80000000200 */
[----:B------:R-:W4:Y:S04]  /*b330*/  LDL.LU R139, [R1+0x6a8] ;  /* 0x0006a800018b7983 */ /* 0x000f280000300800 */
[----:B------:R-:W-:Y:S04]  /*b340*/  STSM.16.M88.4 [R0+0x2000], R68 ;  /* 0x0020004400007844 */ /* 0x000fe80000000200 */
[----:B------:R-:W4:Y:S04]  /*b350*/  LDL.LU R140, [R1+0x6a4] ;  /* 0x0006a400018c7983 */ /* 0x000f280000300800 */
[----:B------:R-:W-:Y:S04]  /*b360*/  STSM.16.M88.4 [R0+0xa000], R232 ;  /* 0x00a000e800007844 */ /* 0x000fe80000000200 */
[----:B------:R-:W4:Y:S04]  /*b370*/  LDL.LU R141, [R1+0x6a0] ;  /* 0x0006a000018d7983 */ /* 0x000f280000300800 */
[----:B------:R-:W-:Y:S04]  /*b380*/  STSM.16.M88.4 [R0+0x12000], R200 ;  /* 0x012000c800007844 */ /* 0x000fe80000000200 */
[----:B------:R-:W4:Y:S04]  /*b390*/  LDL.LU R142, [R1+0x69c] ;  /* 0x00069c00018e7983 */ /* 0x000f280000300800 */
[----:B------:R-:W-:Y:S01]  /*b3a0*/  STSM.16.M88.4 [R0+0x1a000], R168 ;  /* 0x01a000a800007844 */ /* 0x000fe20000000200 */
[----:B------:R-:W-:-:S03]  /*b3b0*/  VIADD R3, R3, UR48 ;  /* 0x0000003003037c36 */ /* 0x000fc60008000000 */
        /* <DEDUP_REMOVED lines=15> */
[----:B------:R-:W4:Y:S01]  /*b4b0*/  LDL.LU R151, [R1+0x678] ;  /* 0x0006780001977983 */ /* 0x000f220000300800 */
[----:B--2---:R-:W-:-:S02]  /*b4c0*/  F2FP.BF16.F32.PACK_AB R120, R121, R120 ;  /* 0x000000787978723e */ /* 0x004fc400000010ff */
[----:B---3--:R-:W-:Y:S02]  /*b4d0*/  F2FP.BF16.F32.PACK_AB R121, R123, R122 ;  /* 0x0000007a7b79723e */ /* 0x008fe400000010ff */
[----:B----4-:R-:W-:Y:S02]  /*b4e0*/  F2FP.BF16.F32.PACK_AB R122, R125, R124 ;  /* 0x0000007c7d7a723e */ /* 0x010fe400000010ff */
[----:B------:R-:W-:-:S05]  /*b4f0*/  F2FP.BF16.F32.PACK_AB R123, R127, R126 ;  /* 0x0000007e7f7b723e */ /* 0x000fca00000010ff */
[----:B------:R-:W-:Y:S04]  /*b500*/  STSM.16.M88.4 [R0+0x1e000], R120 ;  /* 0x01e0007800007844 */ /* 0x000fe80000000200 */
[----:B------:R1:W-:Y:S04]  /*b510*/  STSM.16.M88.4 [R3], R60 ;  /* 0x0000003c03007844 */ /* 0x0003e80000000200 */
[----:B------:R-:W-:Y:S04]  /*b520*/  STSM.16.M88.4 [R3+0x8000], R52 ;  /* 0x0080003403007844 */ /* 0x000fe80000000200 */
[----:B-1----:R-:W2:Y:S04]  /*b530*/  LDL.LU R60, [R1+0x420] ;  /* 0x00042000013c7983 */ /* 0x002ea80000300800 */
[----:B------:R-:W2:Y:S04]  /*b540*/  LDL.LU R61, [R1+0x424] ;  /* 0x00042400013d7983 */ /* 0x000ea80000300800 */
[----:B------:R-:W2:Y:S04]  /*b550*/  LDL.LU R62, [R1+0x428] ;  /* 0x00042800013e7983 */ /* 0x000ea80000300800 */
[----:B------:R-:W2:Y:S04]  /*b560*/  LDL.LU R63, [R1+0x42c] ;  /* 0x00042c00013f7983 */ /* 0x000ea80000300800 */
[----:B------:R-:W3:Y:S04]  /*b570*/  LDL.LU R68, [R1+0x460] ;  /* 0x0004600001447983 */ /* 0x000ee80000300800 */
[----:B------:R-:W3:Y:S04]  /*b580*/  LDL.LU R69, [R1+0x464] ;  /* 0x0004640001457983 */ /* 0x000ee80000300800 */
[----:B------:R-:W3:Y:S04]  /*b590*/  LDL.LU R70, [R1+0x468] ;  /* 0x0004680001467983 */ /* 0x000ee80000300800 */
[----:B------:R-:W3:Y:S04]  /*b5a0*/  LDL.LU R71, [R1+0x46c] ;  /* 0x00046c0001477983 */ /* 0x000ee80000300800 */
[----:B------:R-:W4:Y:S04]  /*b5b0*/  LDL.LU R84, [R1+0x630] ;  /* 0x0006300001547983 */ /* 0x000f280000300800 */
[----:B------:R-:W4:Y:S04]  /*b5c0*/  LDL.LU R85, [R1+0x634] ;  /* 0x0006340001557983 */ /* 0x000f280000300800 */
[----:B------:R-:W4:Y:S04]  /*b5d0*/  LDL.LU R86, [R1+0x638] ;  /* 0x0006380001567983 */ /* 0x000f280000300800 */
[----:B------:R-:W4:Y:S04]  /*b5e0*/  LDL.LU R87, [R1+0x63c] ;  /* 0x00063c0001577983 */ /* 0x000f280000300800 */
[----:B------:R-:W2:Y:S04]  /*b5f0*/  LDL.LU R76, [R1+0x4a0] ;  /* 0x0004a000014c7983 */ /* 0x000ea80000300800 */
[----:B------:R-:W-:Y:S04]  /*b600*/  STSM.16.M88.4 [R3+0x10000], R44 ;  /* 0x0100002c03007844 */ /* 0x000fe80000000200 */
[----:B------:R-:W2:Y:S04]  /*b610*/  LDL.LU R77, [R1+0x4a4] ;  /* 0x0004a400014d7983 */ /* 0x000ea80000300800 */
[----:B------:R-:W-:Y:S04]  /*b620*/  STSM.16.M88.4 [R3+0x18000], R36 ;  /* 0x0180002403007844 */ /* 0x000fe80000000200 */
[----:B------:R-:W2:Y:S04]  /*b630*/  LDL.LU R78, [R1+0x4a8] ;  /* 0x0004a800014e7983 */ /* 0x000ea80000300800 */
[----:B------:R1:W-:Y:S04]  /*b640*/  STSM.16.M88.4 [R3+0x2000], R28 ;  /* 0x0020001c03007844 */ /* 0x0003e80000000200 */
[----:B------:R-:W2:Y:S04]  /*b650*/  LDL.LU R79, [R1+0x4ac] ;  /* 0x0004ac00014f7983 */ /* 0x000ea80000300800 */
[----:B-1----:R-:W3:Y:S01]  /*b660*/  LDL.LU R28, [R1+0x410] ;  /* 0x00041000011c7983 */ /* 0x002ee20000300800 */
[----:B------:R-:W-:-:S03]  /*b670*/  IMAD.MOV.U32 R31, RZ, RZ, R252 ;  /* 0x000000ffff1f7224 */ /* 0x000fc600078e00fc */
[----:B------:R-:W3:Y:S04]  /*b680*/  LDL.LU R29, [R1+0x414] ;  /* 0x00041400011d7983 */ /* 0x000ee80000300800 */
[----:B------:R-:W3:Y:S04]  /*b690*/  LDL.LU R30, [R1+0x418] ;  /* 0x00041800011e7983 */ /* 0x000ee80000300800 */
[----:B------:R-:W4:Y:S04]  /*b6a0*/  LDL.LU R252, [R1+0x674] ;  /* 0x0006740001fc7983 */ /* 0x000f280000300800 */
[----:B------:R-:W3:Y:S04]  /*b6b0*/  LDL.LU R36, [R1+0x450] ;  /* 0x0004500001247983 */ /* 0x000ee80000300800 */
[----:B------:R-:W3:Y:S04]  /*b6c0*/  LDL.LU R37, [R1+0x454] ;  /* 0x0004540001257983 */ /* 0x000ee80000300800 */
[----:B------:R-:W3:Y:S04]  /*b6d0*/  LDL.LU R38, [R1+0x458] ;  /* 0x0004580001267983 */ /* 0x000ee80000300800 */
[----:B------:R-:W3:Y:S04]  /*b6e0*/  LDL.LU R39, [R1+0x45c] ;  /* 0x00045c0001277983 */ /* 0x000ee80000300800 */
[----:B------:R-:W3:Y:S01]  /*b6f0*/  LDL.LU R44, [R1+0x490] ;  /* 0x00049000012c7983 */ /* 0x000ee20000300800 */
[----:B----4-:R-:W-:-:S03]  /*b700*/  IMAD.MOV.U32 R45, RZ, RZ, R252 ;  /* 0x000000ffff2d7224 */ /* 0x010fc600078e00fc */
[----:B------:R-:W4:Y:S04]  /*b710*/  LDL.LU R252, [R1+0x670] ;  /* 0x0006700001fc7983 */ /* 0x000f280000300800 */
[----:B------:R-:W4:Y:S04]  /*b720*/  LDL.LU R46, [R1+0x498] ;  /* 0x00049800012e7983 */ /* 0x000f280000300800 */
[----:B------:R-:W4:Y:S04]  /*b730*/  LDL.LU R47, [R1+0x49c] ;  /* 0x00049c00012f7983 */ /* 0x000f280000300800 */
[----:B------:R-:W4:Y:S04]  /*b740*/  LDL.LU R52, [R1+0x620] ;  /* 0x0006200001347983 */ /* 0x000f280000300800 */
[----:B------:R-:W4:Y:S04]  /*b750*/  LDL.LU R53, [R1+0x624] ;  /* 0x0006240001357983 */ /* 0x000f280000300800 */
[----:B------:R-:W4:Y:S01]  /*b760*/  LDL.LU R54, [R1+0x628] ;  /* 0x0006280001367983 */ /* 0x000f220000300800 */
[----:B------:R-:W-:-:S03]  /*b770*/  LOP3.LUT R8, R2, 0x40, RZ, 0x3c, !PT ;  /* 0x0000004002087812 */ /* 0x000fc600078e3cff */
[----:B------:R-:W-:Y:S01]  /*b780*/  STSM.16.M88.4 [R3+0xa000], R224 ;  /* 0x00a000e003007844 */ /* 0x000fe20000000200 */
[----:B------:R-:W-:-:S03]  /*b790*/  F2FP.BF16.F32.PACK_AB R128, R129, R128 ;  /* 0x000000808180723e */ /* 0x000fc600000010ff */
[----:B------:R-:W-:Y:S01]  /*b7a0*/  STSM.16.M88.4 [R3+0x12000], R192 ;  /* 0x012000c003007844 */ /* 0x000fe20000000200 */
[----:B------:R-:W-:-:S03]  /*b7b0*/  F2FP.BF16.F32.PACK_AB R129, R131, R130 ;  /* 0x000000828381723e */ /* 0x000fc600000010ff */
[----:B------:R-:W-:Y:S01]  /*b7c0*/  STSM.16.M88.4 [R3+0x1a000], R160 ;  /* 0x01a000a003007844 */ /* 0x000fe20000000200 */
[----:B------:R-:W-:-:S03]  /*b7d0*/  F2FP.BF16.F32.PACK_AB R130, R133, R132 ;  /* 0x000000848582723e */ /* 0x000fc600000010ff */
[----:B------:R-:W-:Y:S01]  /*b7e0*/  STSM.16.M88.4 [R3+0x4000], R4 ;  /* 0x0040000403007844 */ /* 0x000fe20000000200 */
[----:B------:R-:W-:Y:S01]  /*b7f0*/  F2FP.BF16.F32.PACK_AB R131, R135, R134 ;  /* 0x000000868783723e */ /* 0x000fe200000010ff */
[----:B------:R-:W-:Y:S02]  /*b800*/  VIADD R8, R8, UR48 ;  /* 0x0000003008087c36 */ /* 0x000fe40008000000 */
[----:B------:R-:W-:Y:S04]  /*b810*/  STSM.16.M88.4 [R3+0xc000], R164 ;  /* 0x00c000a403007844 */ /* 0x000fe80000000200 */
[----:B------:R-:W-:Y:S04]  /*b820*/  STSM.16.M88.4 [R3+0x14000], R196 ;  /* 0x014000c403007844 */ /* 0x000fe80000000200 */
[----:B------:R-:W-:Y:S04]  /*b830*/  STSM.16.M88.4 [R3+0x1c000], R228 ;  /* 0x01c000e403007844 */ /* 0x000fe80000000200 */
[----:B------:R-:W-:Y:S04]  /*b840*/  STSM.16.M88.4 [R3+0x6000], R32 ;  /* 0x0060002003007844 */ /* 0x000fe80000000200 */
[----:B------:R-:W-:Y:S04]  /*b850*/  STSM.16.M88.4 [R3+0xe000], R64 ;  /* 0x00e0004003007844 */ /* 0x000fe80000000200 */
[----:B------:R-:W-:Y:S04]  /*b860*/  STSM.16.M88.4 [R3+0x16000], R96 ;  /* 0x0160006003007844 */ /* 0x000fe80000000200 */
[----:B------:R-:W-:Y:S04]  /*b870*/  STSM.16.M88.4 [R3+0x1e000], R128 ;  /* 0x01e0008003007844 */ /* 0x000fe80000000200 */
[----:B------:R-:W-:Y:S04]  /*b880*/  STSM.16.M88.4 [R8], R84 ;  /* 0x0000005408007844 */ /* 0x000fe80000000200 */
[----:B--2---:R-:W-:Y:S04]  /*b890*/  STSM.16.M88.4 [R8+0x8000], R76 ;  /* 0x0080004c08007844 */ /* 0x004fe80000000200 */
[----:B---3--:R-:W-:Y:S01]  /*b8a0*/  STSM.16.M88.4 [R8+0x10000], R68 ;  /* 0x0100004408007844 */ /* 0x008fe20000000200 */
        /* <DEDUP_REMOVED lines=8> */
[----:B------:R-:W-:-:S03]  /*b930*/  F2FP.BF16.F32.PACK_AB R106, R109, R108 ;  /* 0x0000006c6d6a723e */ /* 0x000fc600000010ff */
[----:B------:R-:W-:Y:S01]  /*b940*/  STSM.16.M88.4 [R8+0x1a000], R152 ;  /* 0x01a0009808007844 */ /* 0x000fe20000000200 */
[----:B------:R-:W-:Y:S02]  /*b950*/  F2FP.BF16.F32.PACK_AB R107, R111, R110 ;  /* 0x0000006e6f6b723e */ /* 0x000fe400000010ff */
[----:B------:R-:W-:Y:S01]  /*b960*/  F2FP.BF16.F32.PACK_AB R137, R139, R138 ;  /* 0x0000008a8b89723e */ /* 0x000fe200000010ff */
[----:B------:R-:W-:Y:S01]  /*b970*/  STSM.16.M88.4 [R8+0x4000], R12 ;  /* 0x0040000c08007844 */ /* 0x000fe20000000200 */
[----:B------:R-:W-:Y:S01]  /*b980*/  F2FP.BF16.F32.PACK_AB R138, R141, R140 ;  /* 0x0000008c8d8a723e */ /* 0x000fe200000010ff */
[----:B------:R-:W-:Y:S01]  /*b990*/  VIADD R2, R2, UR48 ;  /* 0x0000003002027c36 */ /* 0x000fe20008000000 */
[----:B------:R-:W-:Y:S01]  /*b9a0*/  F2FP.BF16.F32.PACK_AB R139, R143, R142 ;  /* 0x0000008e8f8b723e */ /* 0x000fe200000010ff */
[----:B------:R-:W-:Y:S04]  /*b9b0*/  STSM.16.M88.4 [R8+0xc000], R172 ;  /* 0x00c000ac08007844 */ /* 0x000fe80000000200 */
[----:B------:R-:W-:Y:S04]  /*b9c0*/  STSM.16.M88.4 [R8+0x14000], R204 ;  /* 0x014000cc08007844 */ /* 0x000fe80000000200 */
[----:B------:R-:W-:Y:S04]  /*b9d0*/  STSM.16.M88.4 [R8+0x1c000], R236 ;  /* 0x01c000ec08007844 */ /* 0x000fe80000000200 */
[----:B------:R-:W-:Y:S04]  /*b9e0*/  STSM.16.M88.4 [R8+0x6000], R40 ;  /* 0x0060002808007844 */ /* 0x000fe80000000200 */
[----:B------:R-:W-:Y:S01]  /*b9f0*/  STSM.16.M88.4 [R8+0xe000], R72 ;  /* 0x00e0004808007844 */ /* 0x000fe20000000200 */
[----:B----4-:R-:W-:-:S03]  /*ba00*/  IMAD.MOV.U32 R55, RZ, RZ, R252 ;  /* 0x000000ffff377224 */ /* 0x010fc600078e00fc */
[----:B------:R-:W-:Y:S04]  /*ba10*/  LDL.LU R252, [R1+0x66c] ;  /* 0x00066c0001fc7983 */ /* 0x000fe80000300800 */
[----:B------:R-:W-:Y:S04]  /*ba20*/  STSM.16.M88.4 [R8+0x16000], R104 ;  /* 0x0160006808007844 */ /* 0x000fe80000000200 */
[----:B------:R-:W-:Y:S01]  /*ba30*/  STSM.16.M88.4 [R8+0x1e000], R136 ;  /* 0x01e0008808007844 */ /* 0x000fe20000000200 */
[----:B------:R-:W1:Y:S03]  /*ba40*/  S2R R0, SR_TID.X ;  /* 0x0000000000007919 */ /* 0x000e660000002100 */
[----:B------:R-:W-:Y:S04]  /*ba50*/  STSM.16.M88.4 [R2], R52 ;  /* 0x0000003402007844 */ /* 0x000fe80000000200 */
[----:B------:R-:W-:Y:S04]  /*ba60*/  STSM.16.M88.4 [R2+0x8000], R44 ;  /* 0x0080002c02007844 */ /* 0x000fe80000000200 */
[----:B------:R-:W-:Y:S04]  /*ba70*/  STSM.16.M88.4 [R2+0x10000], R36 ;  /* 0x0100002402007844 */ /* 0x000fe80000000200 */
        /* <DEDUP_REMOVED lines=12> */
[----:B------:R-:W-:Y:S02]  /*bb40*/  F2FP.BF16.F32.PACK_AB R146, R149, R148 ;  /* 0x000000949592723e */ /* 0x000fe400000010ff */
[----:B------:R-:W-:Y:S01]  /*bb50*/  F2FP.BF16.F32.PACK_AB R147, R151, R150 ;  /* 0x000000969793723e */ /* 0x000fe200000010ff */
[----:B------:R-:W-:Y:S04]  /*bb60*/  STSM.16.M88.4 [R2+0xc000], R180 ;  /* 0x00c000b402007844 */ /* 0x000fe80000000200 */
[----:B------:R-:W-:Y:S04]  /*bb70*/  STSM.16.M88.4 [R2+0x14000], R212 ;  /* 0x014000d402007844 */ /* 0x000fe80000000200 */
[----:B------:R-:W-:Y:S04]  /*bb80*/  STSM.16.M88.4 [R2+0x1c000], R244 ;  /* 0x01c000f402007844 */ /* 0x000fe80000000200 */
[----:B------:R-:W-:Y:S04]  /*bb90*/  STSM.16.M88.4 [R2+0x6000], R48 ;  /* 0x0060003002007844 */ /* 0x000fe80000000200 */
[----:B------:R-:W-:Y:S04]  /*bba0*/  STSM.16.M88.4 [R2+0xe000], R80 ;  /* 0x00e0005002007844 */ /* 0x000fe80000000200 */
[----:B------:R-:W-:Y:S04]  /*bbb0*/  STSM.16.M88.4 [R2+0x16000], R112 ;  /* 0x0160007002007844 */ /* 0x000fe80000000200 */
[----:B------:R-:W-:Y:S01]  /*bbc0*/  STSM.16.M88.4 [R2+0x1e000], R144 ;  /* 0x01e0009002007844 */ /* 0x000fe20000000200 */
[----:B------:R2:W-:Y:S06]  /*bbd0*/  MEMBAR.ALL.CTA ;  /* 0x0000000000007992 */ /* 0x0005ec0000008000 */
[----:B--2---:R-:W2:Y:S01]  /*bbe0*/  FENCE.VIEW.ASYNC.S ;  /* 0x00000000000073c6 */ /* 0x004ea20000000000 */
[----:B------:R-:W3:Y:S01]  /*bbf0*/  S2UR UR7, SR_CTAID.Y ;  /* 0x00000000000779c3 */ /* 0x000ee20000002600 */
[----:B-1----:R-:W-:-:S04]  /*bc00*/  SHF.R.U32.HI R0, RZ, 0x5, R0 ;  /* 0x00000005ff007819 */ /* 0x002fc80000011600 */
[----:B------:R-:W-:Y:S01]  /*bc10*/  R2UR UR4, R0 ;  /* 0x00000000000472ca */ /* 0x000fe200000e0000 */
[----:B------:R-:W-:-:S12]  /*bc20*/  UMOV UR10, UR51 ;  /* 0x00000033000a7c82 */ /* 0x000fd80008000000 */
[----:B------:R-:W-:Y:S02]  /*bc30*/  ULOP3.LUT UR4, UR4, 0x3, URZ, 0xc0, !UPT ;  /* 0x0000000304047892 */ /* 0x000fe4000f8ec03f */
[----:B---3--:R-:W-:Y:S02]  /*bc40*/  USHF.L.U32 UR7, UR7, 0x8, URZ ;  /* 0x0000000807077899 */ /* 0x008fe4000800063f */
[----:B------:R-:W-:Y:S02]  /*bc50*/  ULEA UR8, UR4, UR48, 0xf ;  /* 0x0000003004087291 */ /* 0x000fe4000f8e783f */
[----:B------:R-:W-:-:S03]  /*bc60*/  ULEA UR9, UR4, UR7, 0x6 ;  /* 0x0000000704097291 */ /* 0x000fc6000f8e303f */
[----:B------:R-:W-:Y:S01]  /*bc70*/  UMOV UR4, UR5 ;  /* 0x0000000500047c82 */ /* 0x000fe20008000000 */
[----:B------:R-:W-:Y:S01]  /*bc80*/  UMOV UR5, UR6 ;  /* 0x0000000600057c82 */ /* 0x000fe20008000000 */
[----:B--2---:R-:W-:Y:S06]  /*bc90*/  BAR.SYNC.DEFER_BLOCKING 0x0 ;  /* 0x0000000000007b1d */ /* 0x004fec0000010000 */
[----:B------:R1:W-:Y:S01]  /*bca0*/  UTMASTG.2D [UR8], [UR4] ;  /* 0x00000008040073b5 */ /* 0x0003e20008008000 */
[----:B------:R0:W-:Y:S01]  /*bcb0*/  UTMACMDFLUSH ;  /* 0x00000000000079b7 */ /* 0x0001e20000000000 */
[----:B------:R-:W-:-:S04]  /*bcc0*/  DEPBAR.LE SB0, 0x0 ;  /* 0x000080000000791a */ /* 0x000fc80000000000 */
[----:B------:R-:W-:Y:S01]  /*bcd0*/  BAR.SYNC.DEFER_BLOCKING 0x0 ;  /* 0x0000000000007b1d */ /* 0x000fe20000010000 */
[----:B------:R-:W-:-:S05]  /*bce0*/  ELECT P0, URZ, PT ;  /* 0x00000000003f782f */ /* 0x000fca0003800000 */
[----:B-1----:R-:W-:Y:S08]  /*bcf0*/  EXIT ;  /* 0x000000000000794d */ /* 0x002ff00003800000 */
.L_x_48:
[----:B------:R-:W1:Y:S02]  /*bd00*/  SYNCS.PHASECHK.TRANS64.TRYWAIT P0, [UR48+0x10000], R2 ;  /* 0x01000002ff0075a7 */ /* 0x000e640008000170 */
[----:B-1----:R-:W-:Y:S05]  /*bd10*/  @!P0 BRA `(.L_x_48) ;  /* 0xfffffffc00f88947 */ /* 0x002fea000383ffff */
[----:B------:R-:W-:Y:S05]  /*bd20*/  BRA `(.L_x_50) ;  /* 0xffffff9000e07947 */ /* 0x000fea000383ffff */
.L_x_51:
[----:B------:R-:W-:-:S00]  /*bd30*/  BRA `(.L_x_51) ;  /* 0xfffffffc00fc7947 */ /* 0x000fc0000383ffff */
[----:B------:R-:W-:-:S00]  /*bd40*/  NOP ;  /* 0x0000000000007918 */ /* 0x000fc00000000000 */
        /* <DEDUP_REMOVED lines=11> */
.L_x_52:


//--------------------- .nv.shared.gluon_wgmma    --------------------------
	.section	.nv.shared.gluon_wgmma,"aw",@nobits
	.sectionflags	@""
	.align	16
	.zero		1024


//--------------------- .nv.shared.reserved.0     --------------------------
	.section	.nv.shared.reserved.0,"aw",@nobits
	.weak		__nv_reservedSMEM_offset_0_alias
	.size		__nv_reservedSMEM_offset_0_alias, 0, 0
	.other		__nv_reservedSMEM_offset_0_alias,@"STO_CUDA_RESERVED_SHARED STV_DEFAULT"
__nv_reservedSMEM_offset_0_alias:
	.zero		0


//--------------------- .nv.constant0.gluon_wgmma --------------------------
	.section	.nv.constant0.gluon_wgmma,"a",@progbits
	.sectionflags	@""
	.align	4
.nv.constant0.gluon_wgmma:
	.zero		608


//--------------------- SYMBOLS --------------------------

	.type		.nv.reservedSmem.offset0,@object
	.size		.nv.reservedSmem.offset0,0x4
